//
// Generated by NVIDIA NVVM Compiler
//
// Compiler Build ID: CL-36424714
// Cuda compilation tools, release 13.0, V13.0.88
// Based on NVVM 20.0.0
//

.version 9.0
.target sm_100
.address_size 64

	// .globl	_Z6massV2PdS_P7nodeSOAS_
.extern .func  (.param .b32 func_retval0) vprintf
(
	.param .b64 vprintf_param_0,
	.param .b64 vprintf_param_1
)
;
.func  (.param .align 16 .b8 func_retval0[16]) __internal_trig_reduction_slowpathd
(
	.param .b64 __internal_trig_reduction_slowpathd_param_0
)
;
.global .align 1 .b8 $str[23] = {105, 110, 118, 101, 114, 115, 115, 101, 32, 102, 102, 116, 32, 114, 101, 115, 117, 108, 116, 58, 32, 10};
.global .align 1 .b8 $str$1[4] = {37, 102, 32};
.global .align 1 .b8 $str$2[2] = {10};
.global .align 8 .b8 __cudart_i2opi_d[144] = {8, 93, 141, 31, 177, 95, 251, 107, 234, 146, 82, 138, 247, 57, 7, 61, 123, 241, 229, 235, 199, 186, 39, 117, 45, 234, 95, 158, 102, 63, 70, 79, 183, 9, 203, 39, 207, 126, 54, 109, 31, 109, 10, 90, 139, 17, 47, 239, 15, 152, 5, 222, 255, 151, 248, 31, 59, 40, 249, 189, 139, 95, 132, 156, 244, 57, 83, 131, 57, 214, 145, 57, 65, 126, 95, 180, 38, 112, 156, 233, 132, 68, 187, 46, 245, 53, 130, 232, 62, 167, 41, 177, 28, 235, 29, 254, 28, 146, 209, 9, 234, 46, 73, 6, 224, 210, 77, 66, 58, 110, 36, 183, 97, 197, 187, 222, 171, 99, 81, 254, 65, 144, 67, 60, 153, 149, 98, 219, 192, 221, 52, 245, 209, 87, 39, 252, 41, 21, 68, 78, 110, 131, 249, 162};
.global .align 16 .b8 __cudart_sin_cos_coeffs[128] = {70, 210, 176, 44, 241, 229, 90, 190, 146, 227, 172, 105, 227, 29, 199, 62, 161, 98, 219, 25, 160, 1, 42, 191, 24, 8, 17, 17, 17, 17, 129, 63, 84, 85, 85, 85, 85, 85, 197, 191, 0, 0, 0, 0, 0, 0, 0, 0, 0, 0, 0, 0, 0, 0, 0, 0, 100, 129, 253, 32, 131, 255, 168, 189, 40, 133, 239, 193, 167, 238, 33, 62, 217, 230, 6, 142, 79, 126, 146, 190, 233, 188, 221, 25, 160, 1, 250, 62, 71, 93, 193, 22, 108, 193, 86, 191, 81, 85, 85, 85, 85, 85, 165, 63, 0, 0, 0, 0, 0, 0, 224, 191, 0, 0, 0, 0, 0, 0, 240, 63};

.visible .entry _Z6massV2PdS_P7nodeSOAS_(
	.param .u64 .ptr .align 1 _Z6massV2PdS_P7nodeSOAS__param_0,
	.param .u64 .ptr .align 1 _Z6massV2PdS_P7nodeSOAS__param_1,
	.param .u64 .ptr .align 1 _Z6massV2PdS_P7nodeSOAS__param_2,
	.param .u64 .ptr .align 1 _Z6massV2PdS_P7nodeSOAS__param_3
)
{
	.local .align 8 .b8 	__local_depot0[8];
	.reg .b64 	%SP;
	.reg .b64 	%SPL;
	.reg .pred 	%p<32>;
	.reg .b32 	%r<118>;
	.reg .b64 	%rd<113>;
	.reg .b64 	%fd<689>;

	mov.u64 	%SPL, __local_depot0;
	cvta.local.u64 	%SP, %SPL;
	ld.param.u64 	%rd18, [_Z6massV2PdS_P7nodeSOAS__param_0];
	ld.param.u64 	%rd20, [_Z6massV2PdS_P7nodeSOAS__param_1];
	ld.param.u64 	%rd21, [_Z6massV2PdS_P7nodeSOAS__param_2];
	cvta.to.global.u64 	%rd22, %rd20;
	cvta.to.global.u64 	%rd23, %rd18;
	cvta.to.global.u64 	%rd24, %rd21;
	mov.u32 	%r38, %tid.x;
	ld.global.f64 	%fd40, [%rd22];
	add.f64 	%fd41, %fd40, 0d0000000000000000;
	ld.global.f64 	%fd42, [%rd22+8];
	add.f64 	%fd43, %fd41, %fd42;
	ld.global.f64 	%fd44, [%rd22+16];
	add.f64 	%fd45, %fd43, %fd44;
	ld.global.f64 	%fd46, [%rd22+24];
	add.f64 	%fd47, %fd45, %fd46;
	mul.f64 	%fd1, %fd47, 0d3FD0000000000000;
	sub.f64 	%fd48, %fd40, %fd1;
	sub.f64 	%fd49, %fd42, %fd1;
	mul.f64 	%fd50, %fd49, %fd49;
	fma.rn.f64 	%fd51, %fd48, %fd48, %fd50;
	sub.f64 	%fd52, %fd44, %fd1;
	fma.rn.f64 	%fd53, %fd52, %fd52, %fd51;
	sub.f64 	%fd54, %fd46, %fd1;
	fma.rn.f64 	%fd2, %fd54, %fd54, %fd53;
	mul.lo.s32 	%r39, %r38, 10;
	mul.wide.u32 	%rd25, %r39, 8;
	add.s64 	%rd26, %rd23, %rd25;
	mul.wide.u32 	%rd27, %r38, 192;
	add.s64 	%rd28, %rd24, %rd27;
	ld.global.u64 	%rd29, [%rd28+40];
	ld.global.u64 	%rd30, [%rd28+32];
	ld.global.u64 	%rd31, [%rd28+24];
	ld.global.u64 	%rd32, [%rd28+16];
	ld.global.u64 	%rd33, [%rd28+8];
	ld.global.f64 	%fd55, [%rd26];
	add.f64 	%fd56, %fd55, 0d0000000000000000;
	st.f64 	[%rd32], %fd56;
	ld.global.f64 	%fd57, [%rd26+8];
	add.f64 	%fd58, %fd56, %fd57;
	st.f64 	[%rd32+8], %fd58;
	ld.global.f64 	%fd59, [%rd26+16];
	add.f64 	%fd60, %fd58, %fd59;
	st.f64 	[%rd32+16], %fd60;
	ld.global.f64 	%fd61, [%rd26];
	mul.f64 	%fd62, %fd61, %fd61;
	st.f64 	[%rd31], %fd62;
	ld.global.f64 	%fd63, [%rd26+8];
	fma.rn.f64 	%fd64, %fd63, %fd63, %fd62;
	st.f64 	[%rd31+8], %fd64;
	ld.global.f64 	%fd65, [%rd26+16];
	fma.rn.f64 	%fd66, %fd65, %fd65, %fd64;
	st.f64 	[%rd31+16], %fd66;
	mov.b64 	%rd34, 4607182418800017408;
	st.u64 	[%rd33], %rd34;
	mov.b64 	%rd35, 4611686018427387904;
	st.u64 	[%rd33+8], %rd35;
	mov.b64 	%rd36, 4613937818241073152;
	st.u64 	[%rd33+16], %rd36;
	ld.f64 	%fd67, [%rd32];
	st.f64 	[%rd30], %fd67;
	ld.f64 	%fd68, [%rd31];
	mul.f64 	%fd69, %fd67, %fd67;
	ld.f64 	%fd70, [%rd33];
	div.rn.f64 	%fd71, %fd69, %fd70;
	sub.f64 	%fd72, %fd68, %fd71;
	div.rn.f64 	%fd73, %fd72, %fd70;
	sqrt.rn.f64 	%fd74, %fd73;
	st.f64 	[%rd29], %fd74;
	ld.f64 	%fd75, [%rd32+8];
	ld.f64 	%fd76, [%rd33+8];
	div.rn.f64 	%fd77, %fd75, %fd76;
	st.f64 	[%rd30+8], %fd77;
	ld.f64 	%fd78, [%rd31+8];
	ld.f64 	%fd79, [%rd32+8];
	mul.f64 	%fd80, %fd79, %fd79;
	ld.f64 	%fd81, [%rd33+8];
	div.rn.f64 	%fd82, %fd80, %fd81;
	sub.f64 	%fd83, %fd78, %fd82;
	div.rn.f64 	%fd84, %fd83, %fd81;
	sqrt.rn.f64 	%fd85, %fd84;
	st.f64 	[%rd29+8], %fd85;
	ld.f64 	%fd86, [%rd32+16];
	ld.f64 	%fd87, [%rd33+16];
	div.rn.f64 	%fd88, %fd86, %fd87;
	st.f64 	[%rd30+16], %fd88;
	ld.f64 	%fd89, [%rd31+16];
	ld.f64 	%fd90, [%rd32+16];
	mul.f64 	%fd91, %fd90, %fd90;
	ld.f64 	%fd92, [%rd33+16];
	div.rn.f64 	%fd93, %fd91, %fd92;
	sub.f64 	%fd94, %fd89, %fd93;
	div.rn.f64 	%fd95, %fd94, %fd92;
	sqrt.rn.f64 	%fd96, %fd95;
	st.f64 	[%rd29+16], %fd96;
	ld.global.u64 	%rd37, [%rd28+64];
	ld.global.u64 	%rd38, [%rd28+56];
	ld.global.u64 	%rd39, [%rd28+48];
	ld.global.f64 	%fd97, [%rd26];
	st.f64 	[%rd39], %fd97;
	ld.global.f64 	%fd98, [%rd26+8];
	st.f64 	[%rd39+8], %fd98;
	ld.global.f64 	%fd99, [%rd26+16];
	st.f64 	[%rd39+16], %fd99;
	ld.global.f64 	%fd100, [%rd26+24];
	st.f64 	[%rd39+24], %fd100;
	add.f64 	%fd101, %fd97, 0d0000000000000000;
	add.f64 	%fd102, %fd101, %fd98;
	add.f64 	%fd103, %fd102, %fd99;
	add.f64 	%fd104, %fd103, %fd100;
	mul.f64 	%fd105, %fd104, 0d3FD0000000000000;
	sub.f64 	%fd106, %fd97, %fd105;
	sub.f64 	%fd107, %fd98, %fd105;
	mul.f64 	%fd108, %fd107, %fd107;
	fma.rn.f64 	%fd109, %fd106, %fd106, %fd108;
	sub.f64 	%fd110, %fd99, %fd105;
	fma.rn.f64 	%fd111, %fd110, %fd110, %fd109;
	sub.f64 	%fd112, %fd100, %fd105;
	fma.rn.f64 	%fd113, %fd112, %fd112, %fd111;
	mul.f64 	%fd114, %fd113, 0d3FD0000000000000;
	sqrt.rn.f64 	%fd115, %fd114;
	st.f64 	[%rd38], %fd105;
	st.f64 	[%rd37], %fd115;
	ld.global.f64 	%fd116, [%rd26+8];
	st.f64 	[%rd39], %fd116;
	ld.global.f64 	%fd117, [%rd26+16];
	st.f64 	[%rd39+8], %fd117;
	ld.global.f64 	%fd118, [%rd26+24];
	st.f64 	[%rd39+16], %fd118;
	ld.global.f64 	%fd119, [%rd26+32];
	st.f64 	[%rd39+24], %fd119;
	add.f64 	%fd120, %fd116, 0d0000000000000000;
	add.f64 	%fd121, %fd120, %fd117;
	add.f64 	%fd122, %fd121, %fd118;
	add.f64 	%fd123, %fd122, %fd119;
	mul.f64 	%fd124, %fd123, 0d3FD0000000000000;
	sub.f64 	%fd125, %fd116, %fd124;
	sub.f64 	%fd126, %fd117, %fd124;
	mul.f64 	%fd127, %fd126, %fd126;
	fma.rn.f64 	%fd128, %fd125, %fd125, %fd127;
	sub.f64 	%fd129, %fd118, %fd124;
	fma.rn.f64 	%fd130, %fd129, %fd129, %fd128;
	sub.f64 	%fd131, %fd119, %fd124;
	fma.rn.f64 	%fd132, %fd131, %fd131, %fd130;
	mul.f64 	%fd133, %fd132, 0d3FD0000000000000;
	sqrt.rn.f64 	%fd134, %fd133;
	st.f64 	[%rd38+8], %fd124;
	st.f64 	[%rd37+8], %fd134;
	ld.global.f64 	%fd135, [%rd26+16];
	st.f64 	[%rd39], %fd135;
	ld.global.f64 	%fd136, [%rd26+24];
	st.f64 	[%rd39+8], %fd136;
	ld.global.f64 	%fd137, [%rd26+32];
	st.f64 	[%rd39+16], %fd137;
	ld.global.f64 	%fd138, [%rd26+40];
	st.f64 	[%rd39+24], %fd138;
	add.f64 	%fd139, %fd135, 0d0000000000000000;
	add.f64 	%fd140, %fd139, %fd136;
	add.f64 	%fd141, %fd140, %fd137;
	add.f64 	%fd142, %fd141, %fd138;
	mul.f64 	%fd143, %fd142, 0d3FD0000000000000;
	sub.f64 	%fd144, %fd135, %fd143;
	sub.f64 	%fd145, %fd136, %fd143;
	mul.f64 	%fd146, %fd145, %fd145;
	fma.rn.f64 	%fd147, %fd144, %fd144, %fd146;
	sub.f64 	%fd148, %fd137, %fd143;
	fma.rn.f64 	%fd149, %fd148, %fd148, %fd147;
	sub.f64 	%fd150, %fd138, %fd143;
	fma.rn.f64 	%fd151, %fd150, %fd150, %fd149;
	mul.f64 	%fd152, %fd151, 0d3FD0000000000000;
	sqrt.rn.f64 	%fd153, %fd152;
	st.f64 	[%rd38+16], %fd143;
	st.f64 	[%rd37+16], %fd153;
	ld.global.f64 	%fd154, [%rd26+24];
	st.f64 	[%rd39], %fd154;
	ld.global.f64 	%fd155, [%rd26+32];
	st.f64 	[%rd39+8], %fd155;
	ld.global.f64 	%fd156, [%rd26+40];
	st.f64 	[%rd39+16], %fd156;
	ld.global.f64 	%fd157, [%rd26+48];
	st.f64 	[%rd39+24], %fd157;
	add.f64 	%fd158, %fd154, 0d0000000000000000;
	add.f64 	%fd159, %fd158, %fd155;
	add.f64 	%fd160, %fd159, %fd156;
	add.f64 	%fd161, %fd160, %fd157;
	mul.f64 	%fd162, %fd161, 0d3FD0000000000000;
	sub.f64 	%fd163, %fd154, %fd162;
	sub.f64 	%fd164, %fd155, %fd162;
	mul.f64 	%fd165, %fd164, %fd164;
	fma.rn.f64 	%fd166, %fd163, %fd163, %fd165;
	sub.f64 	%fd167, %fd156, %fd162;
	fma.rn.f64 	%fd168, %fd167, %fd167, %fd166;
	sub.f64 	%fd169, %fd157, %fd162;
	fma.rn.f64 	%fd170, %fd169, %fd169, %fd168;
	mul.f64 	%fd171, %fd170, 0d3FD0000000000000;
	sqrt.rn.f64 	%fd172, %fd171;
	st.f64 	[%rd38+24], %fd162;
	st.f64 	[%rd37+24], %fd172;
	ld.global.f64 	%fd173, [%rd26+32];
	st.f64 	[%rd39], %fd173;
	ld.global.f64 	%fd174, [%rd26+40];
	st.f64 	[%rd39+8], %fd174;
	ld.global.f64 	%fd175, [%rd26+48];
	st.f64 	[%rd39+16], %fd175;
	ld.global.f64 	%fd176, [%rd26+56];
	st.f64 	[%rd39+24], %fd176;
	add.f64 	%fd177, %fd173, 0d0000000000000000;
	add.f64 	%fd178, %fd177, %fd174;
	add.f64 	%fd179, %fd178, %fd175;
	add.f64 	%fd180, %fd179, %fd176;
	mul.f64 	%fd181, %fd180, 0d3FD0000000000000;
	sub.f64 	%fd182, %fd173, %fd181;
	sub.f64 	%fd183, %fd174, %fd181;
	mul.f64 	%fd184, %fd183, %fd183;
	fma.rn.f64 	%fd185, %fd182, %fd182, %fd184;
	sub.f64 	%fd186, %fd175, %fd181;
	fma.rn.f64 	%fd187, %fd186, %fd186, %fd185;
	sub.f64 	%fd188, %fd176, %fd181;
	fma.rn.f64 	%fd189, %fd188, %fd188, %fd187;
	mul.f64 	%fd190, %fd189, 0d3FD0000000000000;
	sqrt.rn.f64 	%fd191, %fd190;
	st.f64 	[%rd38+32], %fd181;
	st.f64 	[%rd37+32], %fd191;
	ld.global.f64 	%fd192, [%rd26+40];
	st.f64 	[%rd39], %fd192;
	ld.global.f64 	%fd193, [%rd26+48];
	st.f64 	[%rd39+8], %fd193;
	ld.global.f64 	%fd194, [%rd26+56];
	st.f64 	[%rd39+16], %fd194;
	ld.global.f64 	%fd195, [%rd26+64];
	st.f64 	[%rd39+24], %fd195;
	add.f64 	%fd196, %fd192, 0d0000000000000000;
	add.f64 	%fd197, %fd196, %fd193;
	add.f64 	%fd198, %fd197, %fd194;
	add.f64 	%fd199, %fd198, %fd195;
	mul.f64 	%fd200, %fd199, 0d3FD0000000000000;
	sub.f64 	%fd201, %fd192, %fd200;
	sub.f64 	%fd202, %fd193, %fd200;
	mul.f64 	%fd203, %fd202, %fd202;
	fma.rn.f64 	%fd204, %fd201, %fd201, %fd203;
	sub.f64 	%fd205, %fd194, %fd200;
	fma.rn.f64 	%fd206, %fd205, %fd205, %fd204;
	sub.f64 	%fd207, %fd195, %fd200;
	fma.rn.f64 	%fd208, %fd207, %fd207, %fd206;
	mul.f64 	%fd209, %fd208, 0d3FD0000000000000;
	sqrt.rn.f64 	%fd210, %fd209;
	st.f64 	[%rd38+40], %fd200;
	st.f64 	[%rd37+40], %fd210;
	ld.global.f64 	%fd211, [%rd26+48];
	st.f64 	[%rd39], %fd211;
	ld.global.f64 	%fd212, [%rd26+56];
	st.f64 	[%rd39+8], %fd212;
	ld.global.f64 	%fd213, [%rd26+64];
	st.f64 	[%rd39+16], %fd213;
	ld.global.f64 	%fd214, [%rd26+72];
	st.f64 	[%rd39+24], %fd214;
	add.f64 	%fd215, %fd211, 0d0000000000000000;
	add.f64 	%fd216, %fd215, %fd212;
	add.f64 	%fd217, %fd216, %fd213;
	add.f64 	%fd218, %fd217, %fd214;
	mul.f64 	%fd219, %fd218, 0d3FD0000000000000;
	sub.f64 	%fd220, %fd211, %fd219;
	sub.f64 	%fd221, %fd212, %fd219;
	mul.f64 	%fd222, %fd221, %fd221;
	fma.rn.f64 	%fd223, %fd220, %fd220, %fd222;
	sub.f64 	%fd224, %fd213, %fd219;
	fma.rn.f64 	%fd225, %fd224, %fd224, %fd223;
	sub.f64 	%fd226, %fd214, %fd219;
	fma.rn.f64 	%fd227, %fd226, %fd226, %fd225;
	mul.f64 	%fd228, %fd227, 0d3FD0000000000000;
	sqrt.rn.f64 	%fd229, %fd228;
	st.f64 	[%rd38+48], %fd219;
	st.f64 	[%rd37+48], %fd229;
	ld.global.u64 	%rd1, [%rd28+184];
	ld.global.u64 	%rd2, [%rd28+176];
	ld.global.u64 	%rd3, [%rd28+168];
	ld.global.u64 	%rd4, [%rd28+160];
	ld.global.u64 	%rd5, [%rd28+152];
	ld.global.u64 	%rd6, [%rd28+144];
	ld.global.u64 	%rd7, [%rd28+136];
	ld.global.u64 	%rd8, [%rd28+128];
	ld.global.u64 	%rd9, [%rd28+88];
	ld.global.u64 	%rd10, [%rd28+80];
	ld.global.u64 	%rd11, [%rd28+72];
	ld.global.u64 	%rd40, [%rd28+64];
	ld.global.u64 	%rd41, [%rd28+56];
	ld.global.u64 	%rd42, [%rd28+40];
	ld.global.u64 	%rd43, [%rd28+32];
	ld.f64 	%fd230, [%rd43];
	st.f64 	[%rd11], %fd230;
	ld.f64 	%fd231, [%rd42];
	st.f64 	[%rd10], %fd231;
	ld.f64 	%fd232, [%rd43+8];
	st.f64 	[%rd11+8], %fd232;
	ld.f64 	%fd233, [%rd42+8];
	st.f64 	[%rd10+8], %fd233;
	ld.f64 	%fd234, [%rd43+16];
	st.f64 	[%rd11+16], %fd234;
	ld.f64 	%fd235, [%rd42+16];
	st.f64 	[%rd10+16], %fd235;
	ld.f64 	%fd236, [%rd41];
	st.f64 	[%rd11+24], %fd236;
	ld.f64 	%fd237, [%rd40];
	st.f64 	[%rd10+24], %fd237;
	ld.f64 	%fd238, [%rd41+8];
	st.f64 	[%rd11+32], %fd238;
	ld.f64 	%fd239, [%rd40+8];
	st.f64 	[%rd10+32], %fd239;
	ld.f64 	%fd240, [%rd41+16];
	st.f64 	[%rd11+40], %fd240;
	ld.f64 	%fd241, [%rd40+16];
	st.f64 	[%rd10+40], %fd241;
	ld.f64 	%fd242, [%rd41+24];
	st.f64 	[%rd11+48], %fd242;
	ld.f64 	%fd243, [%rd40+24];
	st.f64 	[%rd10+48], %fd243;
	ld.f64 	%fd244, [%rd41+32];
	st.f64 	[%rd11+56], %fd244;
	ld.f64 	%fd245, [%rd40+32];
	st.f64 	[%rd10+56], %fd245;
	ld.f64 	%fd246, [%rd41+40];
	st.f64 	[%rd11+64], %fd246;
	ld.f64 	%fd247, [%rd40+40];
	st.f64 	[%rd10+64], %fd247;
	ld.f64 	%fd248, [%rd41+48];
	st.f64 	[%rd11+72], %fd248;
	ld.f64 	%fd249, [%rd40+48];
	st.f64 	[%rd10+72], %fd249;
	ld.global.f64 	%fd250, [%rd22+24];
	st.f64 	[%rd9], %fd250;
	ld.global.f64 	%fd251, [%rd22+16];
	st.f64 	[%rd9+8], %fd251;
	ld.global.f64 	%fd252, [%rd22+8];
	st.f64 	[%rd9+16], %fd252;
	ld.global.f64 	%fd253, [%rd22];
	st.f64 	[%rd9+24], %fd253;
	mov.b64 	%rd44, 0;
	st.u64 	[%rd9+32], %rd44;
	st.u64 	[%rd9+40], %rd44;
	st.u64 	[%rd9+48], %rd44;
	st.u64 	[%rd9+56], %rd44;
	st.u64 	[%rd9+64], %rd44;
	st.u64 	[%rd9+72], %rd44;
	mov.b32 	%r103, 0;
$L__BB0_1:
	mul.wide.u32 	%rd45, %r103, 8;
	add.s64 	%rd46, %rd7, %rd45;
	mov.b64 	%rd47, 0;
	st.u64 	[%rd46], %rd47;
	add.s64 	%rd48, %rd6, %rd45;
	st.u64 	[%rd48], %rd47;
	mov.b32 	%r104, 0;
$L__BB0_2:
	mov.f64 	%fd254, 0d0000000000000000;
	mov.f64 	%fd255, 0d7FF0000000000000;
	mul.rn.f64 	%fd679, %fd255, %fd254;
	cvt.rn.f64.u32 	%fd256, %r104;
	cvt.rn.f64.u32 	%fd257, %r103;
	mul.f64 	%fd258, %fd257, 0d3FE41B2F769CF0E0;
	mul.f64 	%fd4, %fd258, %fd256;
	setp.eq.f64 	%p1, %fd4, 0d7FF0000000000000;
	mov.b32 	%r106, 1;
	@%p1 bra 	$L__BB0_6;
	mul.f64 	%fd259, %fd4, 0d3FE45F306DC9C883;
	cvt.rni.s32.f64 	%r105, %fd259;
	cvt.rn.f64.s32 	%fd260, %r105;
	fma.rn.f64 	%fd261, %fd260, 0dBFF921FB54442D18, %fd4;
	fma.rn.f64 	%fd262, %fd260, 0dBC91A62633145C00, %fd261;
	fma.rn.f64 	%fd679, %fd260, 0dB97B839A252049C0, %fd262;
	setp.ltu.f64 	%p2, %fd4, 0d41E0000000000000;
	@%p2 bra 	$L__BB0_5;
	{ // callseq 0, 0
	.param .b64 param0;
	st.param.f64 	[param0], %fd4;
	.param .align 16 .b8 retval0[16];
	call.uni (retval0), 
	__internal_trig_reduction_slowpathd, 
	(
	param0
	);
	ld.param.f64 	%fd679, [retval0];
	ld.param.b32 	%r105, [retval0+8];
	} // callseq 0
$L__BB0_5:
	add.s32 	%r106, %r105, 1;
$L__BB0_6:
	mov.f64 	%fd264, 0d0000000000000000;
	mov.f64 	%fd265, 0d7FF0000000000000;
	mul.rn.f64 	%fd680, %fd265, %fd264;
	setp.eq.f64 	%p3, %fd4, 0d7FF0000000000000;
	shl.b32 	%r44, %r106, 6;
	cvt.u64.u32 	%rd49, %r44;
	and.b64  	%rd50, %rd49, 64;
	mov.u64 	%rd51, __cudart_sin_cos_coeffs;
	add.s64 	%rd52, %rd51, %rd50;
	mul.rn.f64 	%fd266, %fd679, %fd679;
	and.b32  	%r45, %r106, 1;
	setp.eq.b32 	%p4, %r45, 1;
	selp.f64 	%fd267, 0dBDA8FF8320FD8164, 0d3DE5DB65F9785EBA, %p4;
	ld.global.nc.v2.f64 	{%fd268, %fd269}, [%rd52];
	fma.rn.f64 	%fd270, %fd267, %fd266, %fd268;
	fma.rn.f64 	%fd271, %fd270, %fd266, %fd269;
	ld.global.nc.v2.f64 	{%fd272, %fd273}, [%rd52+16];
	fma.rn.f64 	%fd274, %fd271, %fd266, %fd272;
	fma.rn.f64 	%fd275, %fd274, %fd266, %fd273;
	ld.global.nc.v2.f64 	{%fd276, %fd277}, [%rd52+32];
	fma.rn.f64 	%fd278, %fd275, %fd266, %fd276;
	fma.rn.f64 	%fd279, %fd278, %fd266, %fd277;
	fma.rn.f64 	%fd280, %fd279, %fd679, %fd679;
	fma.rn.f64 	%fd281, %fd279, %fd266, 0d3FF0000000000000;
	selp.f64 	%fd282, %fd281, %fd280, %p4;
	and.b32  	%r46, %r106, 2;
	setp.eq.s32 	%p5, %r46, 0;
	sub.f64 	%fd283, %fd264, %fd282;
	selp.f64 	%fd10, %fd282, %fd283, %p5;
	mov.b32 	%r107, 0;
	@%p3 bra 	$L__BB0_9;
	mul.f64 	%fd284, %fd4, 0d3FE45F306DC9C883;
	cvt.rni.s32.f64 	%r107, %fd284;
	cvt.rn.f64.s32 	%fd285, %r107;
	fma.rn.f64 	%fd286, %fd285, 0dBFF921FB54442D18, %fd4;
	fma.rn.f64 	%fd287, %fd285, 0dBC91A62633145C00, %fd286;
	fma.rn.f64 	%fd680, %fd285, 0dB97B839A252049C0, %fd287;
	setp.ltu.f64 	%p6, %fd4, 0d41E0000000000000;
	@%p6 bra 	$L__BB0_9;
	{ // callseq 1, 0
	.param .b64 param0;
	st.param.f64 	[param0], %fd4;
	.param .align 16 .b8 retval0[16];
	call.uni (retval0), 
	__internal_trig_reduction_slowpathd, 
	(
	param0
	);
	ld.param.f64 	%fd680, [retval0];
	ld.param.b32 	%r107, [retval0+8];
	} // callseq 1
$L__BB0_9:
	ld.param.u64 	%rd109, [_Z6massV2PdS_P7nodeSOAS__param_0];
	shl.b32 	%r48, %r107, 6;
	cvt.u64.u32 	%rd53, %r48;
	and.b64  	%rd54, %rd53, 64;
	mov.u64 	%rd55, __cudart_sin_cos_coeffs;
	add.s64 	%rd56, %rd55, %rd54;
	mul.rn.f64 	%fd289, %fd680, %fd680;
	and.b32  	%r49, %r107, 1;
	setp.eq.b32 	%p7, %r49, 1;
	selp.f64 	%fd290, 0dBDA8FF8320FD8164, 0d3DE5DB65F9785EBA, %p7;
	ld.global.nc.v2.f64 	{%fd291, %fd292}, [%rd56];
	fma.rn.f64 	%fd293, %fd290, %fd289, %fd291;
	fma.rn.f64 	%fd294, %fd293, %fd289, %fd292;
	ld.global.nc.v2.f64 	{%fd295, %fd296}, [%rd56+16];
	fma.rn.f64 	%fd297, %fd294, %fd289, %fd295;
	fma.rn.f64 	%fd298, %fd297, %fd289, %fd296;
	ld.global.nc.v2.f64 	{%fd299, %fd300}, [%rd56+32];
	fma.rn.f64 	%fd301, %fd298, %fd289, %fd299;
	fma.rn.f64 	%fd302, %fd301, %fd289, %fd300;
	fma.rn.f64 	%fd303, %fd302, %fd680, %fd680;
	fma.rn.f64 	%fd304, %fd302, %fd289, 0d3FF0000000000000;
	selp.f64 	%fd305, %fd304, %fd303, %p7;
	and.b32  	%r50, %r107, 2;
	setp.eq.s32 	%p8, %r50, 0;
	mov.f64 	%fd306, 0d0000000000000000;
	sub.f64 	%fd307, %fd306, %fd305;
	selp.f64 	%fd308, %fd305, %fd307, %p8;
	cvt.u64.u32 	%rd57, %r104;
	mov.u32 	%r51, %tid.x;
	cvt.u64.u32 	%rd58, %r51;
	add.s64 	%rd59, %rd57, %rd58;
	cvta.to.global.u64 	%rd60, %rd109;
	shl.b64 	%rd61, %rd59, 3;
	add.s64 	%rd62, %rd60, %rd61;
	ld.global.f64 	%fd309, [%rd62];
	mul.wide.u32 	%rd63, %r104, 8;
	add.s64 	%rd64, %rd8, %rd63;
	ld.f64 	%fd310, [%rd64];
	mul.f64 	%fd311, %fd310, %fd308;
	fma.rn.f64 	%fd312, %fd10, %fd309, %fd311;
	mul.wide.u32 	%rd65, %r103, 8;
	add.s64 	%rd66, %rd7, %rd65;
	ld.f64 	%fd313, [%rd66];
	add.f64 	%fd314, %fd313, %fd312;
	st.f64 	[%rd66], %fd314;
	ld.global.f64 	%fd315, [%rd62];
	ld.f64 	%fd316, [%rd64];
	mul.f64 	%fd317, %fd10, %fd316;
	mul.f64 	%fd318, %fd315, %fd308;
	sub.f64 	%fd319, %fd317, %fd318;
	add.s64 	%rd67, %rd6, %rd65;
	ld.f64 	%fd320, [%rd67];
	add.f64 	%fd321, %fd320, %fd319;
	st.f64 	[%rd67], %fd321;
	add.s32 	%r104, %r104, 1;
	setp.ne.s32 	%p9, %r104, 10;
	@%p9 bra 	$L__BB0_2;
	add.s32 	%r103, %r103, 1;
	setp.ne.s32 	%p10, %r103, 10;
	@%p10 bra 	$L__BB0_1;
	mov.b32 	%r108, 0;
$L__BB0_12:
	mul.wide.u32 	%rd68, %r108, 8;
	add.s64 	%rd69, %rd5, %rd68;
	mov.b64 	%rd70, 0;
	st.u64 	[%rd69], %rd70;
	add.s64 	%rd71, %rd4, %rd68;
	st.u64 	[%rd71], %rd70;
	mov.b32 	%r109, 0;
	cvt.rn.f64.u32 	%fd325, %r108;
	mul.f64 	%fd326, %fd325, 0d3FE41B2F769CF0E0;
$L__BB0_13:
	mov.f64 	%fd322, 0d0000000000000000;
	mov.f64 	%fd323, 0d7FF0000000000000;
	mul.rn.f64 	%fd682, %fd323, %fd322;
	cvt.rn.f64.u32 	%fd324, %r109;
	mul.f64 	%fd15, %fd326, %fd324;
	setp.eq.f64 	%p11, %fd15, 0d7FF0000000000000;
	mov.b32 	%r111, 1;
	@%p11 bra 	$L__BB0_17;
	mul.f64 	%fd327, %fd15, 0d3FE45F306DC9C883;
	cvt.rni.s32.f64 	%r110, %fd327;
	cvt.rn.f64.s32 	%fd328, %r110;
	fma.rn.f64 	%fd329, %fd328, 0dBFF921FB54442D18, %fd15;
	fma.rn.f64 	%fd330, %fd328, 0dBC91A62633145C00, %fd329;
	fma.rn.f64 	%fd682, %fd328, 0dB97B839A252049C0, %fd330;
	setp.ltu.f64 	%p12, %fd15, 0d41E0000000000000;
	@%p12 bra 	$L__BB0_16;
	{ // callseq 2, 0
	.param .b64 param0;
	st.param.f64 	[param0], %fd15;
	.param .align 16 .b8 retval0[16];
	call.uni (retval0), 
	__internal_trig_reduction_slowpathd, 
	(
	param0
	);
	ld.param.f64 	%fd682, [retval0];
	ld.param.b32 	%r110, [retval0+8];
	} // callseq 2
$L__BB0_16:
	add.s32 	%r111, %r110, 1;
$L__BB0_17:
	mov.f64 	%fd332, 0d0000000000000000;
	mov.f64 	%fd333, 0d7FF0000000000000;
	mul.rn.f64 	%fd683, %fd333, %fd332;
	shl.b32 	%r57, %r111, 6;
	cvt.u64.u32 	%rd72, %r57;
	and.b64  	%rd73, %rd72, 64;
	add.s64 	%rd75, %rd55, %rd73;
	mul.rn.f64 	%fd334, %fd682, %fd682;
	and.b32  	%r58, %r111, 1;
	setp.eq.b32 	%p14, %r58, 1;
	selp.f64 	%fd335, 0dBDA8FF8320FD8164, 0d3DE5DB65F9785EBA, %p14;
	ld.global.nc.v2.f64 	{%fd336, %fd337}, [%rd75];
	fma.rn.f64 	%fd338, %fd335, %fd334, %fd336;
	fma.rn.f64 	%fd339, %fd338, %fd334, %fd337;
	ld.global.nc.v2.f64 	{%fd340, %fd341}, [%rd75+16];
	fma.rn.f64 	%fd342, %fd339, %fd334, %fd340;
	fma.rn.f64 	%fd343, %fd342, %fd334, %fd341;
	ld.global.nc.v2.f64 	{%fd344, %fd345}, [%rd75+32];
	fma.rn.f64 	%fd346, %fd343, %fd334, %fd344;
	fma.rn.f64 	%fd347, %fd346, %fd334, %fd345;
	fma.rn.f64 	%fd348, %fd347, %fd682, %fd682;
	fma.rn.f64 	%fd349, %fd347, %fd334, 0d3FF0000000000000;
	selp.f64 	%fd350, %fd349, %fd348, %p14;
	and.b32  	%r59, %r111, 2;
	setp.eq.s32 	%p15, %r59, 0;
	sub.f64 	%fd351, %fd332, %fd350;
	selp.f64 	%fd21, %fd350, %fd351, %p15;
	mov.b32 	%r112, 0;
	@%p11 bra 	$L__BB0_20;
	mul.f64 	%fd352, %fd15, 0d3FE45F306DC9C883;
	cvt.rni.s32.f64 	%r112, %fd352;
	cvt.rn.f64.s32 	%fd353, %r112;
	fma.rn.f64 	%fd354, %fd353, 0dBFF921FB54442D18, %fd15;
	fma.rn.f64 	%fd355, %fd353, 0dBC91A62633145C00, %fd354;
	fma.rn.f64 	%fd683, %fd353, 0dB97B839A252049C0, %fd355;
	setp.ltu.f64 	%p16, %fd15, 0d41E0000000000000;
	@%p16 bra 	$L__BB0_20;
	{ // callseq 3, 0
	.param .b64 param0;
	st.param.f64 	[param0], %fd15;
	.param .align 16 .b8 retval0[16];
	call.uni (retval0), 
	__internal_trig_reduction_slowpathd, 
	(
	param0
	);
	ld.param.f64 	%fd683, [retval0];
	ld.param.b32 	%r112, [retval0+8];
	} // callseq 3
$L__BB0_20:
	shl.b32 	%r61, %r112, 6;
	cvt.u64.u32 	%rd76, %r61;
	and.b64  	%rd77, %rd76, 64;
	add.s64 	%rd79, %rd55, %rd77;
	mul.rn.f64 	%fd357, %fd683, %fd683;
	and.b32  	%r62, %r112, 1;
	setp.eq.b32 	%p17, %r62, 1;
	selp.f64 	%fd358, 0dBDA8FF8320FD8164, 0d3DE5DB65F9785EBA, %p17;
	ld.global.nc.v2.f64 	{%fd359, %fd360}, [%rd79];
	fma.rn.f64 	%fd361, %fd358, %fd357, %fd359;
	fma.rn.f64 	%fd362, %fd361, %fd357, %fd360;
	ld.global.nc.v2.f64 	{%fd363, %fd364}, [%rd79+16];
	fma.rn.f64 	%fd365, %fd362, %fd357, %fd363;
	fma.rn.f64 	%fd366, %fd365, %fd357, %fd364;
	ld.global.nc.v2.f64 	{%fd367, %fd368}, [%rd79+32];
	fma.rn.f64 	%fd369, %fd366, %fd357, %fd367;
	fma.rn.f64 	%fd370, %fd369, %fd357, %fd368;
	fma.rn.f64 	%fd371, %fd370, %fd683, %fd683;
	fma.rn.f64 	%fd372, %fd370, %fd357, 0d3FF0000000000000;
	selp.f64 	%fd373, %fd372, %fd371, %p17;
	and.b32  	%r63, %r112, 2;
	setp.eq.s32 	%p18, %r63, 0;
	mov.f64 	%fd374, 0d0000000000000000;
	sub.f64 	%fd375, %fd374, %fd373;
	selp.f64 	%fd376, %fd373, %fd375, %p18;
	mul.wide.u32 	%rd80, %r109, 8;
	add.s64 	%rd81, %rd9, %rd80;
	ld.f64 	%fd377, [%rd81];
	add.s64 	%rd82, %rd8, %rd80;
	ld.f64 	%fd378, [%rd82];
	mul.f64 	%fd379, %fd378, %fd376;
	fma.rn.f64 	%fd380, %fd21, %fd377, %fd379;
	ld.f64 	%fd381, [%rd69];
	add.f64 	%fd382, %fd381, %fd380;
	st.f64 	[%rd69], %fd382;
	ld.f64 	%fd383, [%rd81];
	ld.f64 	%fd384, [%rd82];
	mul.f64 	%fd385, %fd21, %fd384;
	mul.f64 	%fd386, %fd383, %fd376;
	sub.f64 	%fd387, %fd385, %fd386;
	ld.f64 	%fd388, [%rd71];
	add.f64 	%fd389, %fd388, %fd387;
	st.f64 	[%rd71], %fd389;
	add.s32 	%r109, %r109, 1;
	setp.ne.s32 	%p19, %r109, 10;
	@%p19 bra 	$L__BB0_13;
	add.s32 	%r108, %r108, 1;
	setp.ne.s32 	%p20, %r108, 10;
	@%p20 bra 	$L__BB0_12;
	ld.f64 	%fd390, [%rd7];
	ld.f64 	%fd391, [%rd5];
	mul.f64 	%fd392, %fd390, %fd391;
	ld.f64 	%fd393, [%rd6];
	ld.f64 	%fd394, [%rd4];
	mul.f64 	%fd395, %fd393, %fd394;
	sub.f64 	%fd396, %fd392, %fd395;
	st.f64 	[%rd3], %fd396;
	ld.f64 	%fd397, [%rd7];
	ld.f64 	%fd398, [%rd4];
	ld.f64 	%fd399, [%rd6];
	ld.f64 	%fd400, [%rd5];
	mul.f64 	%fd401, %fd399, %fd400;
	fma.rn.f64 	%fd402, %fd397, %fd398, %fd401;
	st.f64 	[%rd2], %fd402;
	ld.f64 	%fd403, [%rd7+8];
	ld.f64 	%fd404, [%rd5+8];
	mul.f64 	%fd405, %fd403, %fd404;
	ld.f64 	%fd406, [%rd6+8];
	ld.f64 	%fd407, [%rd4+8];
	mul.f64 	%fd408, %fd406, %fd407;
	sub.f64 	%fd409, %fd405, %fd408;
	st.f64 	[%rd3+8], %fd409;
	ld.f64 	%fd410, [%rd7+8];
	ld.f64 	%fd411, [%rd4+8];
	ld.f64 	%fd412, [%rd6+8];
	ld.f64 	%fd413, [%rd5+8];
	mul.f64 	%fd414, %fd412, %fd413;
	fma.rn.f64 	%fd415, %fd410, %fd411, %fd414;
	st.f64 	[%rd2+8], %fd415;
	ld.f64 	%fd416, [%rd7+16];
	ld.f64 	%fd417, [%rd5+16];
	mul.f64 	%fd418, %fd416, %fd417;
	ld.f64 	%fd419, [%rd6+16];
	ld.f64 	%fd420, [%rd4+16];
	mul.f64 	%fd421, %fd419, %fd420;
	sub.f64 	%fd422, %fd418, %fd421;
	st.f64 	[%rd3+16], %fd422;
	ld.f64 	%fd423, [%rd7+16];
	ld.f64 	%fd424, [%rd4+16];
	ld.f64 	%fd425, [%rd6+16];
	ld.f64 	%fd426, [%rd5+16];
	mul.f64 	%fd427, %fd425, %fd426;
	fma.rn.f64 	%fd428, %fd423, %fd424, %fd427;
	st.f64 	[%rd2+16], %fd428;
	ld.f64 	%fd429, [%rd7+24];
	ld.f64 	%fd430, [%rd5+24];
	mul.f64 	%fd431, %fd429, %fd430;
	ld.f64 	%fd432, [%rd6+24];
	ld.f64 	%fd433, [%rd4+24];
	mul.f64 	%fd434, %fd432, %fd433;
	sub.f64 	%fd435, %fd431, %fd434;
	st.f64 	[%rd3+24], %fd435;
	ld.f64 	%fd436, [%rd7+24];
	ld.f64 	%fd437, [%rd4+24];
	ld.f64 	%fd438, [%rd6+24];
	ld.f64 	%fd439, [%rd5+24];
	mul.f64 	%fd440, %fd438, %fd439;
	fma.rn.f64 	%fd441, %fd436, %fd437, %fd440;
	st.f64 	[%rd2+24], %fd441;
	ld.f64 	%fd442, [%rd7+32];
	ld.f64 	%fd443, [%rd5+32];
	mul.f64 	%fd444, %fd442, %fd443;
	ld.f64 	%fd445, [%rd6+32];
	ld.f64 	%fd446, [%rd4+32];
	mul.f64 	%fd447, %fd445, %fd446;
	sub.f64 	%fd448, %fd444, %fd447;
	st.f64 	[%rd3+32], %fd448;
	ld.f64 	%fd449, [%rd7+32];
	ld.f64 	%fd450, [%rd4+32];
	ld.f64 	%fd451, [%rd6+32];
	ld.f64 	%fd452, [%rd5+32];
	mul.f64 	%fd453, %fd451, %fd452;
	fma.rn.f64 	%fd454, %fd449, %fd450, %fd453;
	st.f64 	[%rd2+32], %fd454;
	ld.f64 	%fd455, [%rd7+40];
	ld.f64 	%fd456, [%rd5+40];
	mul.f64 	%fd457, %fd455, %fd456;
	ld.f64 	%fd458, [%rd6+40];
	ld.f64 	%fd459, [%rd4+40];
	mul.f64 	%fd460, %fd458, %fd459;
	sub.f64 	%fd461, %fd457, %fd460;
	st.f64 	[%rd3+40], %fd461;
	ld.f64 	%fd462, [%rd7+40];
	ld.f64 	%fd463, [%rd4+40];
	ld.f64 	%fd464, [%rd6+40];
	ld.f64 	%fd465, [%rd5+40];
	mul.f64 	%fd466, %fd464, %fd465;
	fma.rn.f64 	%fd467, %fd462, %fd463, %fd466;
	st.f64 	[%rd2+40], %fd467;
	ld.f64 	%fd468, [%rd7+48];
	ld.f64 	%fd469, [%rd5+48];
	mul.f64 	%fd470, %fd468, %fd469;
	ld.f64 	%fd471, [%rd6+48];
	ld.f64 	%fd472, [%rd4+48];
	mul.f64 	%fd473, %fd471, %fd472;
	sub.f64 	%fd474, %fd470, %fd473;
	st.f64 	[%rd3+48], %fd474;
	ld.f64 	%fd475, [%rd7+48];
	ld.f64 	%fd476, [%rd4+48];
	ld.f64 	%fd477, [%rd6+48];
	ld.f64 	%fd478, [%rd5+48];
	mul.f64 	%fd479, %fd477, %fd478;
	fma.rn.f64 	%fd480, %fd475, %fd476, %fd479;
	st.f64 	[%rd2+48], %fd480;
	ld.f64 	%fd481, [%rd7+56];
	ld.f64 	%fd482, [%rd5+56];
	mul.f64 	%fd483, %fd481, %fd482;
	ld.f64 	%fd484, [%rd6+56];
	ld.f64 	%fd485, [%rd4+56];
	mul.f64 	%fd486, %fd484, %fd485;
	sub.f64 	%fd487, %fd483, %fd486;
	st.f64 	[%rd3+56], %fd487;
	ld.f64 	%fd488, [%rd7+56];
	ld.f64 	%fd489, [%rd4+56];
	ld.f64 	%fd490, [%rd6+56];
	ld.f64 	%fd491, [%rd5+56];
	mul.f64 	%fd492, %fd490, %fd491;
	fma.rn.f64 	%fd493, %fd488, %fd489, %fd492;
	st.f64 	[%rd2+56], %fd493;
	ld.f64 	%fd494, [%rd7+64];
	ld.f64 	%fd495, [%rd5+64];
	mul.f64 	%fd496, %fd494, %fd495;
	ld.f64 	%fd497, [%rd6+64];
	ld.f64 	%fd498, [%rd4+64];
	mul.f64 	%fd499, %fd497, %fd498;
	sub.f64 	%fd500, %fd496, %fd499;
	st.f64 	[%rd3+64], %fd500;
	ld.f64 	%fd501, [%rd7+64];
	ld.f64 	%fd502, [%rd4+64];
	ld.f64 	%fd503, [%rd6+64];
	ld.f64 	%fd504, [%rd5+64];
	mul.f64 	%fd505, %fd503, %fd504;
	fma.rn.f64 	%fd506, %fd501, %fd502, %fd505;
	st.f64 	[%rd2+64], %fd506;
	ld.f64 	%fd507, [%rd7+72];
	ld.f64 	%fd508, [%rd5+72];
	mul.f64 	%fd509, %fd507, %fd508;
	ld.f64 	%fd510, [%rd6+72];
	ld.f64 	%fd511, [%rd4+72];
	mul.f64 	%fd512, %fd510, %fd511;
	sub.f64 	%fd513, %fd509, %fd512;
	st.f64 	[%rd3+72], %fd513;
	ld.f64 	%fd514, [%rd7+72];
	ld.f64 	%fd515, [%rd4+72];
	ld.f64 	%fd516, [%rd6+72];
	ld.f64 	%fd517, [%rd5+72];
	mul.f64 	%fd518, %fd516, %fd517;
	fma.rn.f64 	%fd519, %fd514, %fd515, %fd518;
	st.f64 	[%rd2+72], %fd519;
	mov.b32 	%r113, 0;
$L__BB0_23:
	mul.wide.u32 	%rd86, %r113, 8;
	add.s64 	%rd87, %rd1, %rd86;
	mov.b64 	%rd88, 0;
	st.u64 	[%rd87], %rd88;
	mov.b32 	%r114, 0;
	mov.f64 	%fd684, 0d0000000000000000;
	cvt.rn.f64.u32 	%fd523, %r113;
	mul.f64 	%fd524, %fd523, 0d3FE41B2F769CF0E0;
	mov.u64 	%rd111, %rd3;
	mov.u64 	%rd112, %rd2;
	mov.f64 	%fd685, %fd684;
$L__BB0_24:
	mov.f64 	%fd521, 0d0000000000000000;
	mov.f64 	%fd522, 0d7FF0000000000000;
	mul.rn.f64 	%fd687, %fd522, %fd521;
	mul.f64 	%fd28, %fd524, %fd685;
	setp.eq.f64 	%p21, %fd28, 0d7FF0000000000000;
	mov.b32 	%r116, 1;
	@%p21 bra 	$L__BB0_28;
	mul.f64 	%fd525, %fd28, 0d3FE45F306DC9C883;
	cvt.rni.s32.f64 	%r115, %fd525;
	cvt.rn.f64.s32 	%fd526, %r115;
	fma.rn.f64 	%fd527, %fd526, 0dBFF921FB54442D18, %fd28;
	fma.rn.f64 	%fd528, %fd526, 0dBC91A62633145C00, %fd527;
	fma.rn.f64 	%fd687, %fd526, 0dB97B839A252049C0, %fd528;
	setp.ltu.f64 	%p22, %fd28, 0d41E0000000000000;
	@%p22 bra 	$L__BB0_27;
	{ // callseq 4, 0
	.param .b64 param0;
	st.param.f64 	[param0], %fd28;
	.param .align 16 .b8 retval0[16];
	call.uni (retval0), 
	__internal_trig_reduction_slowpathd, 
	(
	param0
	);
	ld.param.f64 	%fd687, [retval0];
	ld.param.b32 	%r115, [retval0+8];
	} // callseq 4
$L__BB0_27:
	add.s32 	%r116, %r115, 1;
$L__BB0_28:
	mov.f64 	%fd530, 0d0000000000000000;
	mov.f64 	%fd531, 0d7FF0000000000000;
	mul.rn.f64 	%fd688, %fd531, %fd530;
	setp.eq.f64 	%p23, %fd28, 0d7FF0000000000000;
	shl.b32 	%r69, %r116, 6;
	cvt.u64.u32 	%rd89, %r69;
	and.b64  	%rd90, %rd89, 64;
	mov.u64 	%rd91, __cudart_sin_cos_coeffs;
	add.s64 	%rd92, %rd91, %rd90;
	mul.rn.f64 	%fd532, %fd687, %fd687;
	and.b32  	%r70, %r116, 1;
	setp.eq.b32 	%p24, %r70, 1;
	selp.f64 	%fd533, 0dBDA8FF8320FD8164, 0d3DE5DB65F9785EBA, %p24;
	ld.global.nc.v2.f64 	{%fd534, %fd535}, [%rd92];
	fma.rn.f64 	%fd536, %fd533, %fd532, %fd534;
	fma.rn.f64 	%fd537, %fd536, %fd532, %fd535;
	ld.global.nc.v2.f64 	{%fd538, %fd539}, [%rd92+16];
	fma.rn.f64 	%fd540, %fd537, %fd532, %fd538;
	fma.rn.f64 	%fd541, %fd540, %fd532, %fd539;
	ld.global.nc.v2.f64 	{%fd542, %fd543}, [%rd92+32];
	fma.rn.f64 	%fd544, %fd541, %fd532, %fd542;
	fma.rn.f64 	%fd545, %fd544, %fd532, %fd543;
	fma.rn.f64 	%fd546, %fd545, %fd687, %fd687;
	fma.rn.f64 	%fd547, %fd545, %fd532, 0d3FF0000000000000;
	selp.f64 	%fd548, %fd547, %fd546, %p24;
	and.b32  	%r71, %r116, 2;
	setp.eq.s32 	%p25, %r71, 0;
	sub.f64 	%fd549, %fd530, %fd548;
	selp.f64 	%fd34, %fd548, %fd549, %p25;
	mov.b32 	%r117, 0;
	@%p23 bra 	$L__BB0_31;
	mul.f64 	%fd550, %fd28, 0d3FE45F306DC9C883;
	cvt.rni.s32.f64 	%r117, %fd550;
	cvt.rn.f64.s32 	%fd551, %r117;
	fma.rn.f64 	%fd552, %fd551, 0dBFF921FB54442D18, %fd28;
	fma.rn.f64 	%fd553, %fd551, 0dBC91A62633145C00, %fd552;
	fma.rn.f64 	%fd688, %fd551, 0dB97B839A252049C0, %fd553;
	setp.ltu.f64 	%p26, %fd28, 0d41E0000000000000;
	@%p26 bra 	$L__BB0_31;
	{ // callseq 5, 0
	.param .b64 param0;
	st.param.f64 	[param0], %fd28;
	.param .align 16 .b8 retval0[16];
	call.uni (retval0), 
	__internal_trig_reduction_slowpathd, 
	(
	param0
	);
	ld.param.f64 	%fd688, [retval0];
	ld.param.b32 	%r117, [retval0+8];
	} // callseq 5
$L__BB0_31:
	shl.b32 	%r73, %r117, 6;
	cvt.u64.u32 	%rd93, %r73;
	and.b64  	%rd94, %rd93, 64;
	add.s64 	%rd96, %rd91, %rd94;
	mul.rn.f64 	%fd555, %fd688, %fd688;
	and.b32  	%r74, %r117, 1;
	setp.eq.b32 	%p27, %r74, 1;
	selp.f64 	%fd556, 0dBDA8FF8320FD8164, 0d3DE5DB65F9785EBA, %p27;
	ld.global.nc.v2.f64 	{%fd557, %fd558}, [%rd96];
	fma.rn.f64 	%fd559, %fd556, %fd555, %fd557;
	fma.rn.f64 	%fd560, %fd559, %fd555, %fd558;
	ld.global.nc.v2.f64 	{%fd561, %fd562}, [%rd96+16];
	fma.rn.f64 	%fd563, %fd560, %fd555, %fd561;
	fma.rn.f64 	%fd564, %fd563, %fd555, %fd562;
	ld.global.nc.v2.f64 	{%fd565, %fd566}, [%rd96+32];
	fma.rn.f64 	%fd567, %fd564, %fd555, %fd565;
	fma.rn.f64 	%fd568, %fd567, %fd555, %fd566;
	fma.rn.f64 	%fd569, %fd568, %fd688, %fd688;
	fma.rn.f64 	%fd570, %fd568, %fd555, 0d3FF0000000000000;
	selp.f64 	%fd571, %fd570, %fd569, %p27;
	and.b32  	%r75, %r117, 2;
	setp.eq.s32 	%p28, %r75, 0;
	mov.f64 	%fd572, 0d0000000000000000;
	sub.f64 	%fd573, %fd572, %fd571;
	selp.f64 	%fd574, %fd571, %fd573, %p28;
	ld.f64 	%fd575, [%rd111];
	mul.f64 	%fd576, %fd34, %fd575;
	ld.f64 	%fd577, [%rd112];
	mul.f64 	%fd578, %fd577, %fd574;
	sub.f64 	%fd579, %fd576, %fd578;
	add.f64 	%fd684, %fd684, %fd579;
	mul.wide.u32 	%rd97, %r113, 8;
	add.s64 	%rd14, %rd1, %rd97;
	st.f64 	[%rd14], %fd684;
	add.f64 	%fd685, %fd685, 0d3FF0000000000000;
	add.s32 	%r114, %r114, 1;
	add.s64 	%rd112, %rd112, 8;
	add.s64 	%rd111, %rd111, 8;
	setp.ne.s32 	%p29, %r114, 10;
	@%p29 bra 	$L__BB0_24;
	div.rn.f64 	%fd580, %fd684, 0d4024000000000000;
	st.f64 	[%rd14], %fd580;
	add.s32 	%r113, %r113, 1;
	setp.ne.s32 	%p30, %r113, 10;
	@%p30 bra 	$L__BB0_23;
	mov.u32 	%r76, %tid.x;
	cvt.u64.u32 	%rd17, %r76;
	setp.ne.s32 	%p31, %r76, 0;
	@%p31 bra 	$L__BB0_35;
	add.u64 	%rd98, %SP, 0;
	add.u64 	%rd99, %SPL, 0;
	mov.u64 	%rd100, $str;
	cvta.global.u64 	%rd101, %rd100;
	{ // callseq 6, 0
	.param .b64 param0;
	st.param.b64 	[param0], %rd101;
	.param .b64 param1;
	st.param.b64 	[param1], 0;
	.param .b32 retval0;
	call.uni (retval0), 
	vprintf, 
	(
	param0, 
	param1
	);
	ld.param.b32 	%r77, [retval0];
	} // callseq 6
	ld.f64 	%fd581, [%rd1];
	st.local.f64 	[%rd99], %fd581;
	mov.u64 	%rd102, $str$1;
	cvta.global.u64 	%rd103, %rd102;
	{ // callseq 7, 0
	.param .b64 param0;
	st.param.b64 	[param0], %rd103;
	.param .b64 param1;
	st.param.b64 	[param1], %rd98;
	.param .b32 retval0;
	call.uni (retval0), 
	vprintf, 
	(
	param0, 
	param1
	);
	ld.param.b32 	%r79, [retval0];
	} // callseq 7
	ld.f64 	%fd582, [%rd1+8];
	st.local.f64 	[%rd99], %fd582;
	{ // callseq 8, 0
	.param .b64 param0;
	st.param.b64 	[param0], %rd103;
	.param .b64 param1;
	st.param.b64 	[param1], %rd98;
	.param .b32 retval0;
	call.uni (retval0), 
	vprintf, 
	(
	param0, 
	param1
	);
	ld.param.b32 	%r81, [retval0];
	} // callseq 8
	ld.f64 	%fd583, [%rd1+16];
	st.local.f64 	[%rd99], %fd583;
	{ // callseq 9, 0
	.param .b64 param0;
	st.param.b64 	[param0], %rd103;
	.param .b64 param1;
	st.param.b64 	[param1], %rd98;
	.param .b32 retval0;
	call.uni (retval0), 
	vprintf, 
	(
	param0, 
	param1
	);
	ld.param.b32 	%r83, [retval0];
	} // callseq 9
	ld.f64 	%fd584, [%rd1+24];
	st.local.f64 	[%rd99], %fd584;
	{ // callseq 10, 0
	.param .b64 param0;
	st.param.b64 	[param0], %rd103;
	.param .b64 param1;
	st.param.b64 	[param1], %rd98;
	.param .b32 retval0;
	call.uni (retval0), 
	vprintf, 
	(
	param0, 
	param1
	);
	ld.param.b32 	%r85, [retval0];
	} // callseq 10
	ld.f64 	%fd585, [%rd1+32];
	st.local.f64 	[%rd99], %fd585;
	{ // callseq 11, 0
	.param .b64 param0;
	st.param.b64 	[param0], %rd103;
	.param .b64 param1;
	st.param.b64 	[param1], %rd98;
	.param .b32 retval0;
	call.uni (retval0), 
	vprintf, 
	(
	param0, 
	param1
	);
	ld.param.b32 	%r87, [retval0];
	} // callseq 11
	ld.f64 	%fd586, [%rd1+40];
	st.local.f64 	[%rd99], %fd586;
	{ // callseq 12, 0
	.param .b64 param0;
	st.param.b64 	[param0], %rd103;
	.param .b64 param1;
	st.param.b64 	[param1], %rd98;
	.param .b32 retval0;
	call.uni (retval0), 
	vprintf, 
	(
	param0, 
	param1
	);
	ld.param.b32 	%r89, [retval0];
	} // callseq 12
	ld.f64 	%fd587, [%rd1+48];
	st.local.f64 	[%rd99], %fd587;
	{ // callseq 13, 0
	.param .b64 param0;
	st.param.b64 	[param0], %rd103;
	.param .b64 param1;
	st.param.b64 	[param1], %rd98;
	.param .b32 retval0;
	call.uni (retval0), 
	vprintf, 
	(
	param0, 
	param1
	);
	ld.param.b32 	%r91, [retval0];
	} // callseq 13
	ld.f64 	%fd588, [%rd1+56];
	st.local.f64 	[%rd99], %fd588;
	{ // callseq 14, 0
	.param .b64 param0;
	st.param.b64 	[param0], %rd103;
	.param .b64 param1;
	st.param.b64 	[param1], %rd98;
	.param .b32 retval0;
	call.uni (retval0), 
	vprintf, 
	(
	param0, 
	param1
	);
	ld.param.b32 	%r93, [retval0];
	} // callseq 14
	ld.f64 	%fd589, [%rd1+64];
	st.local.f64 	[%rd99], %fd589;
	{ // callseq 15, 0
	.param .b64 param0;
	st.param.b64 	[param0], %rd103;
	.param .b64 param1;
	st.param.b64 	[param1], %rd98;
	.param .b32 retval0;
	call.uni (retval0), 
	vprintf, 
	(
	param0, 
	param1
	);
	ld.param.b32 	%r95, [retval0];
	} // callseq 15
	ld.f64 	%fd590, [%rd1+72];
	st.local.f64 	[%rd99], %fd590;
	{ // callseq 16, 0
	.param .b64 param0;
	st.param.b64 	[param0], %rd103;
	.param .b64 param1;
	st.param.b64 	[param1], %rd98;
	.param .b32 retval0;
	call.uni (retval0), 
	vprintf, 
	(
	param0, 
	param1
	);
	ld.param.b32 	%r97, [retval0];
	} // callseq 16
	mov.u64 	%rd104, $str$2;
	cvta.global.u64 	%rd105, %rd104;
	{ // callseq 17, 0
	.param .b64 param0;
	st.param.b64 	[param0], %rd105;
	.param .b64 param1;
	st.param.b64 	[param1], 0;
	.param .b32 retval0;
	call.uni (retval0), 
	vprintf, 
	(
	param0, 
	param1
	);
	ld.param.b32 	%r99, [retval0];
	} // callseq 17
$L__BB0_35:
	ld.param.u64 	%rd110, [_Z6massV2PdS_P7nodeSOAS__param_3];
	cvt.u32.u64 	%r101, %rd17;
	mul.f64 	%fd591, %fd2, 0d3FD0000000000000;
	sqrt.rn.f64 	%fd592, %fd591;
	cvta.to.global.u64 	%rd106, %rd110;
	mul.lo.s32 	%r102, %r101, 7;
	ld.f64 	%fd593, [%rd11+24];
	ld.f64 	%fd594, [%rd10+24];
	ld.f64 	%fd595, [%rd1+24];
	mul.f64 	%fd596, %fd593, 0d4010000000000000;
	mul.f64 	%fd597, %fd1, %fd596;
	sub.f64 	%fd598, %fd595, %fd597;
	mul.f64 	%fd599, %fd592, %fd594;
	div.rn.f64 	%fd600, %fd598, %fd599;
	mov.f64 	%fd601, 0d4010000000000000;
	sub.f64 	%fd602, %fd601, %fd600;
	add.f64 	%fd603, %fd602, %fd602;
	max.f64 	%fd604, %fd603, 0d0000000000000000;
	mul.wide.u32 	%rd107, %r102, 8;
	add.s64 	%rd108, %rd106, %rd107;
	st.global.f64 	[%rd108], %fd604;
	ld.f64 	%fd605, [%rd11+32];
	ld.f64 	%fd606, [%rd10+32];
	ld.f64 	%fd607, [%rd1+32];
	mul.f64 	%fd608, %fd605, 0d4010000000000000;
	mul.f64 	%fd609, %fd1, %fd608;
	sub.f64 	%fd610, %fd607, %fd609;
	mul.f64 	%fd611, %fd592, %fd606;
	div.rn.f64 	%fd612, %fd610, %fd611;
	sub.f64 	%fd613, %fd601, %fd612;
	add.f64 	%fd614, %fd613, %fd613;
	max.f64 	%fd615, %fd614, 0d0000000000000000;
	st.global.f64 	[%rd108+8], %fd615;
	ld.f64 	%fd616, [%rd11+40];
	ld.f64 	%fd617, [%rd10+40];
	ld.f64 	%fd618, [%rd1+40];
	mul.f64 	%fd619, %fd616, 0d4010000000000000;
	mul.f64 	%fd620, %fd1, %fd619;
	sub.f64 	%fd621, %fd618, %fd620;
	mul.f64 	%fd622, %fd592, %fd617;
	div.rn.f64 	%fd623, %fd621, %fd622;
	sub.f64 	%fd624, %fd601, %fd623;
	add.f64 	%fd625, %fd624, %fd624;
	max.f64 	%fd626, %fd625, 0d0000000000000000;
	st.global.f64 	[%rd108+16], %fd626;
	ld.f64 	%fd627, [%rd11+48];
	ld.f64 	%fd628, [%rd10+48];
	ld.f64 	%fd629, [%rd1+48];
	mul.f64 	%fd630, %fd627, 0d4010000000000000;
	mul.f64 	%fd631, %fd1, %fd630;
	sub.f64 	%fd632, %fd629, %fd631;
	mul.f64 	%fd633, %fd592, %fd628;
	div.rn.f64 	%fd634, %fd632, %fd633;
	sub.f64 	%fd635, %fd601, %fd634;
	add.f64 	%fd636, %fd635, %fd635;
	max.f64 	%fd637, %fd636, 0d0000000000000000;
	st.global.f64 	[%rd108+24], %fd637;
	ld.f64 	%fd638, [%rd11+56];
	ld.f64 	%fd639, [%rd10+56];
	ld.f64 	%fd640, [%rd1+56];
	mul.f64 	%fd641, %fd638, 0d4010000000000000;
	mul.f64 	%fd642, %fd1, %fd641;
	sub.f64 	%fd643, %fd640, %fd642;
	mul.f64 	%fd644, %fd592, %fd639;
	div.rn.f64 	%fd645, %fd643, %fd644;
	sub.f64 	%fd646, %fd601, %fd645;
	add.f64 	%fd647, %fd646, %fd646;
	max.f64 	%fd648, %fd647, 0d0000000000000000;
	st.global.f64 	[%rd108+32], %fd648;
	ld.f64 	%fd649, [%rd11+64];
	ld.f64 	%fd650, [%rd10+64];
	ld.f64 	%fd651, [%rd1+64];
	mul.f64 	%fd652, %fd649, 0d4010000000000000;
	mul.f64 	%fd653, %fd1, %fd652;
	sub.f64 	%fd654, %fd651, %fd653;
	mul.f64 	%fd655, %fd592, %fd650;
	div.rn.f64 	%fd656, %fd654, %fd655;
	sub.f64 	%fd657, %fd601, %fd656;
	add.f64 	%fd658, %fd657, %fd657;
	max.f64 	%fd659, %fd658, 0d0000000000000000;
	st.global.f64 	[%rd108+40], %fd659;
	ld.f64 	%fd660, [%rd11+72];
	ld.f64 	%fd661, [%rd10+72];
	ld.f64 	%fd662, [%rd1+72];
	mul.f64 	%fd663, %fd660, 0d4010000000000000;
	mul.f64 	%fd664, %fd1, %fd663;
	sub.f64 	%fd665, %fd662, %fd664;
	mul.f64 	%fd666, %fd592, %fd661;
	div.rn.f64 	%fd667, %fd665, %fd666;
	sub.f64 	%fd668, %fd601, %fd667;
	add.f64 	%fd669, %fd668, %fd668;
	max.f64 	%fd670, %fd669, 0d0000000000000000;
	sqrt.rn.f64 	%fd671, %fd604;
	st.global.f64 	[%rd108], %fd671;
	sqrt.rn.f64 	%fd672, %fd615;
	st.global.f64 	[%rd108+8], %fd672;
	sqrt.rn.f64 	%fd673, %fd626;
	st.global.f64 	[%rd108+16], %fd673;
	sqrt.rn.f64 	%fd674, %fd637;
	st.global.f64 	[%rd108+24], %fd674;
	sqrt.rn.f64 	%fd675, %fd648;
	st.global.f64 	[%rd108+32], %fd675;
	sqrt.rn.f64 	%fd676, %fd659;
	st.global.f64 	[%rd108+40], %fd676;
	sqrt.rn.f64 	%fd677, %fd670;
	st.global.f64 	[%rd108+48], %fd677;
	ret;

}
.func  (.param .align 16 .b8 func_retval0[16]) __internal_trig_reduction_slowpathd(
	.param .b64 __internal_trig_reduction_slowpathd_param_0
)
{
	.local .align 8 .b8 	__local_depot1[40];
	.reg .b64 	%SP;
	.reg .b64 	%SPL;
	.reg .pred 	%p<10>;
	.reg .b32 	%r<47>;
	.reg .b64 	%rd<74>;
	.reg .b64 	%fd<5>;

	mov.u64 	%SPL, __local_depot1;
	ld.param.f64 	%fd4, [__internal_trig_reduction_slowpathd_param_0];
	add.u64 	%rd1, %SPL, 0;
	{
	.reg .b32 %temp; 
	mov.b64 	{%temp, %r1}, %fd4;
	}
	shr.u32 	%r2, %r1, 20;
	and.b32  	%r3, %r2, 2047;
	setp.eq.s32 	%p1, %r3, 2047;
	mov.b32 	%r46, 0;
	@%p1 bra 	$L__BB1_9;
	add.s32 	%r20, %r3, -1024;
	mov.b64 	%rd20, %fd4;
	shl.b64 	%rd2, %rd20, 11;
	shr.u32 	%r4, %r20, 6;
	sub.s32 	%r45, 15, %r4;
	sub.s32 	%r21, 19, %r4;
	setp.lt.u32 	%p2, %r20, 128;
	selp.b32 	%r6, 18, %r21, %p2;
	setp.ge.s32 	%p3, %r45, %r6;
	mov.b64 	%rd70, 0;
	@%p3 bra 	$L__BB1_4;
	add.s32 	%r23, %r6, %r4;
	neg.s32 	%r43, %r23;
	or.b64  	%rd3, %rd2, -9223372036854775808;
	mov.b64 	%rd70, 0;
	mov.b32 	%r42, 0;
	mov.u64 	%rd25, __cudart_i2opi_d;
	mov.u32 	%r44, %r45;
$L__BB1_3:
	.pragma "nounroll";
	mul.wide.s32 	%rd22, %r42, 8;
	add.s64 	%rd23, %rd1, %rd22;
	mul.wide.s32 	%rd24, %r44, 8;
	add.s64 	%rd26, %rd25, %rd24;
	ld.global.nc.u64 	%rd27, [%rd26];
	{
	.reg .u32 %r0, %r1, %r2, %r3, %alo, %ahi, %blo, %bhi, %clo, %chi;
	mov.b64 	{%alo,%ahi}, %rd27;
	mov.b64 	{%blo,%bhi}, %rd3;
	mov.b64 	{%clo,%chi}, %rd70;
	mad.lo.cc.u32 	%r0, %alo, %blo, %clo;
	madc.hi.cc.u32 	%r1, %alo, %blo, %chi;
	madc.hi.u32 	%r2, %alo, %bhi, 0;
	mad.lo.cc.u32 	%r1, %alo, %bhi, %r1;
	madc.hi.cc.u32 	%r2, %ahi, %blo, %r2;
	madc.hi.u32 	%r3, %ahi, %bhi, 0;
	mad.lo.cc.u32 	%r1, %ahi, %blo, %r1;
	madc.lo.cc.u32 	%r2, %ahi, %bhi, %r2;
	addc.u32 	%r3, %r3, 0;
	mov.b64 	%rd28, {%r0,%r1};
	mov.b64 	%rd70, {%r2,%r3};
	}
	st.local.u64 	[%rd23], %rd28;
	add.s32 	%r44, %r44, 1;
	add.s32 	%r43, %r43, 1;
	add.s32 	%r42, %r42, 1;
	setp.ne.s32 	%p4, %r43, -15;
	mov.u32 	%r45, %r6;
	@%p4 bra 	$L__BB1_3;
$L__BB1_4:
	cvt.s64.s32 	%rd29, %r45;
	cvt.u64.u32 	%rd30, %r4;
	add.s64 	%rd31, %rd30, %rd29;
	shl.b64 	%rd32, %rd31, 3;
	add.s64 	%rd33, %rd1, %rd32;
	st.local.u64 	[%rd33+-120], %rd70;
	and.b32  	%r15, %r2, 63;
	ld.local.u64 	%rd72, [%rd1+16];
	ld.local.u64 	%rd71, [%rd1+24];
	setp.eq.s32 	%p5, %r15, 0;
	@%p5 bra 	$L__BB1_6;
	shl.b64 	%rd34, %rd71, %r15;
	shr.u64 	%rd35, %rd72, 1;
	xor.b32  	%r24, %r15, 63;
	shr.u64 	%rd36, %rd35, %r24;
	or.b64  	%rd71, %rd34, %rd36;
	ld.local.u64 	%rd37, [%rd1+8];
	shl.b64 	%rd38, %rd72, %r15;
	shr.u64 	%rd39, %rd37, 1;
	shr.u64 	%rd40, %rd39, %r24;
	or.b64  	%rd72, %rd38, %rd40;
$L__BB1_6:
	and.b32  	%r25, %r1, -2147483648;
	shr.u64 	%rd41, %rd71, 62;
	cvt.u32.u64 	%r26, %rd41;
	mov.b64 	{%r27, %r28}, %rd71;
	mov.b64 	{%r29, %r30}, %rd72;
	shf.l.wrap.b32 	%r31, %r30, %r27, 2;
	shf.l.wrap.b32 	%r32, %r27, %r28, 2;
	mov.b64 	%rd42, {%r31, %r32};
	shl.b64 	%rd43, %rd72, 2;
	shr.u64 	%rd44, %rd42, 63;
	cvt.u32.u64 	%r33, %rd44;
	add.s32 	%r34, %r33, %r26;
	setp.eq.s32 	%p6, %r25, 0;
	neg.s32 	%r35, %r34;
	selp.b32 	%r46, %r34, %r35, %p6;
	setp.gt.s64 	%p7, %rd42, -1;
	mov.b64 	%rd45, 0;
	{
	.reg .u32 %r0, %r1, %r2, %r3, %a0, %a1, %a2, %a3, %b0, %b1, %b2, %b3;
	mov.b64 	{%a0,%a1}, %rd45;
	mov.b64 	{%a2,%a3}, %rd45;
	mov.b64 	{%b0,%b1}, %rd43;
	mov.b64 	{%b2,%b3}, %rd42;
	sub.cc.u32 	%r0, %a0, %b0;
	subc.cc.u32 	%r1, %a1, %b1;
	subc.cc.u32 	%r2, %a2, %b2;
	subc.u32 	%r3, %a3, %b3;
	mov.b64 	%rd46, {%r0,%r1};
	mov.b64 	%rd47, {%r2,%r3};
	}
	xor.b32  	%r36, %r25, -2147483648;
	selp.b64 	%rd73, %rd42, %rd47, %p7;
	selp.b64 	%rd14, %rd43, %rd46, %p7;
	selp.b32 	%r17, %r25, %r36, %p7;
	clz.b64 	%r37, %rd73;
	cvt.u64.u32 	%rd15, %r37;
	setp.eq.s32 	%p8, %r37, 0;
	@%p8 bra 	$L__BB1_8;
	cvt.u32.u64 	%r38, %rd15;
	and.b32  	%r39, %r38, 63;
	shl.b64 	%rd48, %rd73, %r39;
	shr.u64 	%rd49, %rd14, 1;
	not.b32 	%r40, %r38;
	and.b32  	%r41, %r40, 63;
	shr.u64 	%rd50, %rd49, %r41;
	or.b64  	%rd73, %rd48, %rd50;
$L__BB1_8:
	mov.b64 	%rd51, -3958705157555305931;
	{
	.reg .u32 %r0, %r1, %r2, %r3, %alo, %ahi, %blo, %bhi;
	mov.b64 	{%alo,%ahi}, %rd73;
	mov.b64 	{%blo,%bhi}, %rd51;
	mul.lo.u32 	%r0, %alo, %blo;
	mul.hi.u32 	%r1, %alo, %blo;
	mad.lo.cc.u32 	%r1, %alo, %bhi, %r1;
	madc.hi.u32 	%r2, %alo, %bhi, 0;
	mad.lo.cc.u32 	%r1, %ahi, %blo, %r1;
	madc.hi.cc.u32 	%r2, %ahi, %blo, %r2;
	madc.hi.u32 	%r3, %ahi, %bhi, 0;
	mad.lo.cc.u32 	%r2, %ahi, %bhi, %r2;
	addc.u32 	%r3, %r3, 0;
	mov.b64 	%rd52, {%r0,%r1};
	mov.b64 	%rd53, {%r2,%r3};
	}
	setp.gt.s64 	%p9, %rd53, 0;
	{
	.reg .u32 %r0, %r1, %r2, %r3, %a0, %a1, %a2, %a3, %b0, %b1, %b2, %b3;
	mov.b64 	{%a0,%a1}, %rd52;
	mov.b64 	{%a2,%a3}, %rd53;
	mov.b64 	{%b0,%b1}, %rd52;
	mov.b64 	{%b2,%b3}, %rd53;
	add.cc.u32 	%r0, %a0, %b0;
	addc.cc.u32 	%r1, %a1, %b1;
	addc.cc.u32 	%r2, %a2, %b2;
	addc.u32 	%r3, %a3, %b3;
	mov.b64 	%rd54, {%r0,%r1};
	mov.b64 	%rd55, {%r2,%r3};
	}
	selp.b64 	%rd56, %rd55, %rd53, %p9;
	selp.s64 	%rd57, -1, 0, %p9;
	sub.s64 	%rd58, %rd57, %rd15;
	cvt.u64.u32 	%rd59, %r17;
	shl.b64 	%rd60, %rd59, 32;
	add.s64 	%rd61, %rd56, 1;
	shr.u64 	%rd62, %rd61, 10;
	add.s64 	%rd63, %rd62, 1;
	shr.u64 	%rd64, %rd63, 1;
	shl.b64 	%rd65, %rd58, 52;
	add.s64 	%rd66, %rd65, %rd64;
	add.s64 	%rd67, %rd66, 4602678819172646912;
	or.b64  	%rd68, %rd67, %rd60;
	mov.b64 	%fd4, %rd68;
$L__BB1_9:
	st.param.f64 	[func_retval0], %fd4;
	st.param.b32 	[func_retval0+8], %r46;
	ret;

}


// ===== COMPILED SASS (sm_100) =====

	.target	sm_100

	.elftype	@"ET_EXEC"


//--------------------- .note.nv.tkinfo           --------------------------
	.section	.note.nv.tkinfo,"",@"SHT_NOTE"
	.sectionflags	@"SHF_NOTE_NV_TKINFO"
	.tkinfo
        /*0018*/ 	.word	0x00000002
        /*0030*/ 	.string	""
        /*0030*/ 	.string	"ptxas"
        /*0030*/ 	.string	"Cuda compilation tools, release 13.0, V13.0.88"
        /*0030*/ 	.string	"Build cuda_13.0.r13.0/compiler.36424714_0"
        /*0030*/ 	.string	"-arch sm_100 -m 64 "



//--------------------- .note.nv.cuinfo           --------------------------
	.section	.note.nv.cuinfo,"",@"SHT_NOTE"
	.sectionflags	@"SHF_NOTE_NV_CUINFO"
        /*0018*/ 	.short	0x0002
        /*001a*/ 	.short	0x0064
        /*001c*/ 	.short	0x0082
	.zero		2


//--------------------- .nv.info                  --------------------------
	.section	.nv.info,"",@"SHT_CUDA_INFO"
	.align	4


	//----- nvinfo : EIATTR_REGCOUNT
	.align		4
        /*0000*/ 	.byte	0x04, 0x2f
        /*0002*/ 	.short	(.L_6 - .L_5)
	.align		4
.L_5:
        /*0004*/ 	.word	index@(_Z6massV2PdS_P7nodeSOAS_)
        /*0008*/ 	.word	0x00000040


	//----- nvinfo : EIATTR_FRAME_SIZE
	.align		4
.L_6:
        /*000c*/ 	.byte	0x04, 0x11
        /*000e*/ 	.short	(.L_8 - .L_7)
	.align		4
.L_7:
        /*0010*/ 	.word	index@($_Z6massV2PdS_P7nodeSOAS_$__internal_trig_reduction_slowpathd)
        /*0014*/ 	.word	0x00000030


	//----- nvinfo : EIATTR_FRAME_SIZE
	.align		4
.L_8:
        /*0018*/ 	.byte	0x04, 0x11
        /*001a*/ 	.short	(.L_10 - .L_9)
	.align		4
.L_9:
        /*001c*/ 	.word	index@($__internal_1_$__cuda_sm20_dsqrt_rn_f64_mediumpath_v1)
        /*0020*/ 	.word	0x00000030


	//----- nvinfo : EIATTR_FRAME_SIZE
	.align		4
.L_10:
        /*0024*/ 	.byte	0x04, 0x11
        /*0026*/ 	.short	(.L_12 - .L_11)
	.align		4
.L_11:
        /*0028*/ 	.word	index@($__internal_0_$__cuda_sm20_div_rn_f64_full)
        /*002c*/ 	.word	0x00000030


	//----- nvinfo : EIATTR_FRAME_SIZE
	.align		4
.L_12:
        /*0030*/ 	.byte	0x04, 0x11
        /*0032*/ 	.short	(.L_14 - .L_13)
	.align		4
.L_13:
        /*0034*/ 	.word	index@(_Z6massV2PdS_P7nodeSOAS_)
        /*0038*/ 	.word	0x00000030


	//----- nvinfo : EIATTR_MIN_STACK_SIZE
	.align		4
.L_14:
        /*003c*/ 	.byte	0x04, 0x12
        /*003e*/ 	.short	(.L_16 - .L_15)
	.align		4
.L_15:
        /*0040*/ 	.word	index@(_Z6massV2PdS_P7nodeSOAS_)
        /*0044*/ 	.word	0x00000030
.L_16:


//--------------------- .nv.compat                --------------------------
	.section	.nv.compat,"",@"SHT_CUDA_COMPAT_INFO"
	.align	4
        /*0000*/ 	.byte	0x02, 0x09, 0x00, 0x00, 0x02, 0x02, 0x01, 0x00, 0x02, 0x05, 0x05, 0x00, 0x03, 0x07, 0x01, 0x01
        /*0010*/ 	.byte	0x02, 0x03, 0x00, 0x00, 0x02, 0x06, 0x01, 0x00, 0x04, 0x0b, 0x08, 0x00, 0x01, 0x00, 0x00, 0x00
        /*0020*/ 	.byte	0x00, 0x00, 0x00, 0x00


//--------------------- .nv.info._Z6massV2PdS_P7nodeSOAS_ --------------------------
	.section	.nv.info._Z6massV2PdS_P7nodeSOAS_,"",@"SHT_CUDA_INFO"
	.sectionflags	@""
	.align	4


	//----- nvinfo : EIATTR_CUDA_API_VERSION
	.align		4
        /*0000*/ 	.byte	0x04, 0x37
        /*0002*/ 	.short	(.L_18 - .L_17)
.L_17:
        /*0004*/ 	.word	0x00000082


	//----- nvinfo : EIATTR_KPARAM_INFO
	.align		4
.L_18:
        /*0008*/ 	.byte	0x04, 0x17
        /*000a*/ 	.short	(.L_20 - .L_19)
.L_19:
        /*000c*/ 	.word	0x00000000
        /*0010*/ 	.short	0x0003
        /*0012*/ 	.short	0x0018
        /*0014*/ 	.byte	0x00, 0xf5, 0x21, 0x00


	//----- nvinfo : EIATTR_KPARAM_INFO
	.align		4
.L_20:
        /*0018*/ 	.byte	0x04, 0x17
        /*001a*/ 	.short	(.L_22 - .L_21)
.L_21:
        /*001c*/ 	.word	0x00000000
        /*0020*/ 	.short	0x0002
        /*0022*/ 	.short	0x0010
        /*0024*/ 	.byte	0x00, 0xf5, 0x21, 0x00


	//----- nvinfo : EIATTR_KPARAM_INFO
	.align		4
.L_22:
        /*0028*/ 	.byte	0x04, 0x17
        /*002a*/ 	.short	(.L_24 - .L_23)
.L_23:
        /*002c*/ 	.word	0x00000000
        /*0030*/ 	.short	0x0001
        /*0032*/ 	.short	0x0008
        /*0034*/ 	.byte	0x00, 0xf5, 0x21, 0x00


	//----- nvinfo : EIATTR_KPARAM_INFO
	.align		4
.L_24:
        /*0038*/ 	.byte	0x04, 0x17
        /*003a*/ 	.short	(.L_26 - .L_25)
.L_25:
        /*003c*/ 	.word	0x00000000
        /*0040*/ 	.short	0x0000
        /*0042*/ 	.short	0x0000
        /*0044*/ 	.byte	0x00, 0xf5, 0x21, 0x00


	//----- nvinfo : EIATTR_SPARSE_MMA_MASK
	.align		4
.L_26:
        /*0048*/ 	.byte	0x03, 0x50
        /*004a*/ 	.short	0x0000


	//----- nvinfo : EIATTR_MAXREG_COUNT
	.align		4
        /*004c*/ 	.byte	0x03, 0x1b
        /*004e*/ 	.short	0x00ff


	//----- nvinfo : EIATTR_EXTERNS
	.align		4
        /*0050*/ 	.byte	0x04, 0x0f
        /*0052*/ 	.short	(.L_28 - .L_27)


	//   ....[0]....
	.align		4
.L_27:
        /*0054*/ 	.word	index@(vprintf)


	//----- nvinfo : EIATTR_MERCURY_ISA_VERSION
	.align		4
.L_28:
        /*0058*/ 	.byte	0x03, 0x5f
        /*005a*/ 	.short	0x0101


	//----- nvinfo : EIATTR_VRC_CTA_INIT_COUNT
	.align		4
        /*005c*/ 	.byte	0x02, 0x4a
	.zero		1
	.zero		1


	//----- nvinfo : EIATTR_SYSCALL_OFFSETS
	.align		4
        /*0060*/ 	.byte	0x04, 0x46
        /*0062*/ 	.short	(.L_30 - .L_29)


	//   ....[0]....
.L_29:
        /*0064*/ 	.word	0x000055a0


	//   ....[1]....
        /*0068*/ 	.word	0x00005640


	//   ....[2]....
        /*006c*/ 	.word	0x000056e0


	//   ....[3]....
        /*0070*/ 	.word	0x00005780


	//   ....[4]....
        /*0074*/ 	.word	0x00005820


	//   ....[5]....
        /*0078*/ 	.word	0x000058c0


	//   ....[6]....
        /*007c*/ 	.word	0x00005960


	//   ....[7]....
        /*0080*/ 	.word	0x00005a00


	//   ....[8]....
        /*0084*/ 	.word	0x00005aa0


	//   ....[9]....
        /*0088*/ 	.word	0x00005b40


	//   ....[10]....
        /*008c*/ 	.word	0x00005be0


	//   ....[11]....
        /*0090*/ 	.word	0x00005c50


	//----- nvinfo : EIATTR_EXIT_INSTR_OFFSETS
	.align		4
.L_30:
        /*0094*/ 	.byte	0x04, 0x1c
        /*0096*/ 	.short	(.L_32 - .L_31)


	//   ....[0]....
.L_31:
        /*0098*/ 	.word	0x000079a0


	//----- nvinfo : EIATTR_CRS_STACK_SIZE
	.align		4
.L_32:
        /*009c*/ 	.byte	0x04, 0x1e
        /*009e*/ 	.short	(.L_34 - .L_33)
.L_33:
        /*00a0*/ 	.word	0x00000000


	//----- nvinfo : EIATTR_CBANK_PARAM_SIZE
	.align		4
.L_34:
        /*00a4*/ 	.byte	0x03, 0x19
        /*00a6*/ 	.short	0x0020


	//----- nvinfo : EIATTR_PARAM_CBANK
	.align		4
        /*00a8*/ 	.byte	0x04, 0x0a
        /*00aa*/ 	.short	(.L_36 - .L_35)
	.align		4
.L_35:
        /*00ac*/ 	.word	index@(.nv.constant0._Z6massV2PdS_P7nodeSOAS_)
        /*00b0*/ 	.short	0x0380
        /*00b2*/ 	.short	0x0020


	//----- nvinfo : EIATTR_SW_WAR
	.align		4
.L_36:
        /*00b4*/ 	.byte	0x04, 0x36
        /*00b6*/ 	.short	(.L_38 - .L_37)
.L_37:
        /*00b8*/ 	.word	0x00000008
.L_38:


//--------------------- .nv.callgraph             --------------------------
	.section	.nv.callgraph,"",@"SHT_CUDA_CALLGRAPH"
	.align	4
	.sectionentsize	8
	.align		4
        /*0000*/ 	.word	0x00000000
	.align		4
        /*0004*/ 	.word	0xffffffff
	.align		4
        /*0008*/ 	.word	index@(_Z6massV2PdS_P7nodeSOAS_)
	.align		4
        /*000c*/ 	.word	index@(vprintf)
	.align		4
        /*0010*/ 	.word	0x00000000
	.align		4
        /*0014*/ 	.word	0xfffffffe
	.align		4
        /*0018*/ 	.word	0x00000000
	.align		4
        /*001c*/ 	.word	0xfffffffd
	.align		4
        /*0020*/ 	.word	0x00000000
	.align		4
        /*0024*/ 	.word	0xfffffffc


//--------------------- .nv.constant4             --------------------------
	.section	.nv.constant4,"a",@progbits
	.align	8
	.align		8
.nv.constant4:
        /*0000*/ 	.dword	vprintf
	.align		8
        /*0008*/ 	.dword	$str
	.align		8
        /*0010*/ 	.dword	$str$1
	.align		8
        /*0018*/ 	.dword	$str$2
	.align		8
        /*0020*/ 	.dword	__cudart_i2opi_d
	.align		8
        /*0028*/ 	.dword	__cudart_sin_cos_coeffs


//--------------------- .text._Z6massV2PdS_P7nodeSOAS_ --------------------------
	.section	.text._Z6massV2PdS_P7nodeSOAS_,"ax",@progbits
	.align	128
        .global         _Z6massV2PdS_P7nodeSOAS_
        .type           _Z6massV2PdS_P7nodeSOAS_,@function
        .size           _Z6massV2PdS_P7nodeSOAS_,(.L_x_112 - _Z6massV2PdS_P7nodeSOAS_)
        .other          _Z6massV2PdS_P7nodeSOAS_,@"STO_CUDA_ENTRY STV_DEFAULT"
_Z6massV2PdS_P7nodeSOAS_:
.text._Z6massV2PdS_P7nodeSOAS_:
[----:B------:R-:W0:Y:S01]  /*0000*/  LDC R1, c[0x0][0x37c] ;  /* 0x0000df00ff017b82 */ /* 0x000e220000000800 */
[----:B------:R-:W1:Y:S07]  /*0010*/  S2R R5, SR_TID.X ;  /* 0x0000000000057919 */ /* 0x000e6e0000002100 */
[----:B------:R-:W2:Y:S01]  /*0020*/  LDC.64 R32, c[0x0][0x380] ;  /* 0x0000e000ff207b82 */ /* 0x000ea20000000a00 */
[----:B------:R-:W3:Y:S01]  /*0030*/  LDCU.64 UR36, c[0x0][0x358] ;  /* 0x00006b00ff2477ac */ /* 0x000ee20008000a00 */
[----:B0-----:R-:W-:-:S06]  /*0040*/  VIADD R1, R1, 0xffffffd0 ;  /* 0xffffffd001017836 */ /* 0x001fcc0000000000 */
[----:B------:R-:W0:Y:S01]  /*0050*/  LDC.64 R34, c[0x0][0x390] ;  /* 0x0000e400ff227b82 */ /* 0x000e220000000a00 */
[----:B-1----:R-:W-:-:S04]  /*0060*/  IMAD R3, R5, 0xa, RZ ;  /* 0x0000000a05037824 */ /* 0x002fc800078e02ff */
[----:B--2---:R-:W-:-:S05]  /*0070*/  IMAD.WIDE.U32 R32, R3, 0x8, R32 ;  /* 0x0000000803207825 */ /* 0x004fca00078e0020 */
[----:B---3--:R-:W2:Y:S01]  /*0080*/  LDG.E.64 R2, desc[UR36][R32.64] ;  /* 0x0000002420027981 */ /* 0x008ea2000c1e1b00 */
[----:B0-----:R-:W-:-:S05]  /*0090*/  IMAD.WIDE.U32 R34, R5, 0xc0, R34 ;  /* 0x000000c005227825 */ /* 0x001fca00078e0022 */
[----:B------:R-:W3:Y:S01]  /*00a0*/  LDG.E.64 R28, desc[UR36][R34.64+0x10] ;  /* 0x00001024221c7981 */ /* 0x000ee2000c1e1b00 */
[----:B------:R-:W0:Y:S03]  /*00b0*/  LDC.64 R14, c[0x0][0x388] ;  /* 0x0000e200ff0e7b82 */ /* 0x000e260000000a00 */
[----:B------:R-:W5:Y:S04]  /*00c0*/  LDG.E.64 R26, desc[UR36][R34.64+0x28] ;  /* 0x00002824221a7981 */ /* 0x000f68000c1e1b00 */
[----:B------:R-:W4:Y:S04]  /*00d0*/  LDG.E.64 R16, desc[UR36][R34.64+0x20] ;  /* 0x0000202422107981 */ /* 0x000f28000c1e1b00 */
[----:B------:R-:W4:Y:S04]  /*00e0*/  LDG.E.64 R8, desc[UR36][R34.64+0x18] ;  /* 0x0000182422087981 */ /* 0x000f28000c1e1b00 */
[----:B------:R-:W4:Y:S04]  /*00f0*/  LDG.E.64 R6, desc[UR36][R34.64+0x8] ;  /* 0x0000082422067981 */ /* 0x000f28000c1e1b00 */
[----:B0-----:R-:W4:Y:S04]  /*0100*/  LDG.E.64 R4, desc[UR36][R14.64] ;  /* 0x000000240e047981 */ /* 0x001f28000c1e1b00 */
[----:B------:R-:W4:Y:S04]  /*0110*/  LDG.E.64 R12, desc[UR36][R14.64+0x8] ;  /* 0x000008240e0c7981 */ /* 0x000f28000c1e1b00 */
[----:B------:R-:W4:Y:S01]  /*0120*/  LDG.E.64 R10, desc[UR36][R14.64+0x10] ;  /* 0x000010240e0a7981 */ /* 0x000f22000c1e1b00 */
[----:B--2---:R-:W-:-:S03]  /*0130*/  DADD R18, RZ, R2 ;  /* 0x00000000ff127229 */ /* 0x004fc60000000002 */
[----:B------:R0:W2:Y:S04]  /*0140*/  LDG.E.64 R2, desc[UR36][R14.64+0x18] ;  /* 0x000018240e027981 */ /* 0x0000a8000c1e1b00 */
[----:B---3--:R1:W-:Y:S04]  /*0150*/  ST.E.64 desc[UR36][R28.64], R18 ;  /* 0x000000121c007985 */ /* 0x0083e8000c101b24 */
[----:B------:R-:W3:Y:S02]  /*0160*/  LDG.E.64 R20, desc[UR36][R32.64+0x8] ;  /* 0x0000082420147981 */ /* 0x000ee4000c1e1b00 */
[----:B---3--:R-:W-:-:S07]  /*0170*/  DADD R20, R18, R20 ;  /* 0x0000000012147229 */ /* 0x008fce0000000014 */
[----:B------:R3:W-:Y:S04]  /*0180*/  ST.E.64 desc[UR36][R28.64+0x8], R20 ;  /* 0x000008141c007985 */ /* 0x0007e8000c101b24 */
[----:B------:R-:W4:Y:S02]  /*0190*/  LDG.E.64 R22, desc[UR36][R32.64+0x10] ;  /* 0x0000102420167981 */ /* 0x000f24000c1e1b00 */
[----:B----4-:R-:W-:-:S07]  /*01a0*/  DADD R22, R20, R22 ;  /* 0x0000000014167229 */ /* 0x010fce0000000016 */
[----:B------:R4:W-:Y:S04]  /*01b0*/  ST.E.64 desc[UR36][R28.64+0x10], R22 ;  /* 0x000010161c007985 */ /* 0x0009e8000c101b24 */
[----:B------:R-:W0:Y:S02]  /*01c0*/  LDG.E.64 R14, desc[UR36][R32.64] ;  /* 0x00000024200e7981 */ /* 0x000e24000c1e1b00 */
[----:B0-----:R-:W-:-:S07]  /*01d0*/  DMUL R14, R14, R14 ;  /* 0x0000000e0e0e7228 */ /* 0x001fce0000000000 */
[----:B------:R0:W-:Y:S04]  /*01e0*/  ST.E.64 desc[UR36][R8.64], R14 ;  /* 0x0000000e08007985 */ /* 0x0001e8000c101b24 */
[----:B------:R-:W2:Y:S02]  /*01f0*/  LDG.E.64 R24, desc[UR36][R32.64+0x8] ;  /* 0x0000082420187981 */ /* 0x000ea4000c1e1b00 */
[----:B--2---:R-:W-:-:S07]  /*0200*/  DFMA R24, R24, R24, R14 ;  /* 0x000000181818722b */ /* 0x004fce000000000e */
[----:B------:R-:W-:Y:S04]  /*0210*/  ST.E.64 desc[UR36][R8.64+0x8], R24 ;  /* 0x0000081808007985 */ /* 0x000fe8000c101b24 */
[----:B-1----:R-:W2:Y:S01]  /*0220*/  LDG.E.64 R18, desc[UR36][R32.64+0x10] ;  /* 0x0000102420127981 */ /* 0x002ea2000c1e1b00 */
[----:B------:R-:W-:Y:S01]  /*0230*/  IMAD.MOV.U32 R30, RZ, RZ, 0x0 ;  /* 0x00000000ff1e7424 */ /* 0x000fe200078e00ff */
[----:B------:R-:W-:Y:S01]  /*0240*/  MOV R38, 0x0 ;  /* 0x0000000000267802 */ /* 0x000fe20000000f00 */
[----:B------:R-:W-:Y:S02]  /*0250*/  IMAD.MOV.U32 R31, RZ, RZ, 0x3ff00000 ;  /* 0x3ff00000ff1f7424 */ /* 0x000fe400078e00ff */
[----:B------:R-:W-:Y:S02]  /*0260*/  IMAD.MOV.U32 R36, RZ, RZ, 0x0 ;  /* 0x00000000ff247424 */ /* 0x000fe400078e00ff */
[----:B------:R-:W-:-:S02]  /*0270*/  IMAD.MOV.U32 R37, RZ, RZ, 0x40000000 ;  /* 0x40000000ff257424 */ /* 0x000fc400078e00ff */
[----:B------:R-:W-:Y:S01]  /*0280*/  IMAD.MOV.U32 R39, RZ, RZ, 0x40080000 ;  /* 0x40080000ff277424 */ /* 0x000fe200078e00ff */
[----:B--2---:R-:W-:-:S07]  /*0290*/  DFMA R18, R18, R18, R24 ;  /* 0x000000121212722b */ /* 0x004fce0000000018 */
[----:B------:R-:W-:Y:S04]  /*02a0*/  ST.E.64 desc[UR36][R8.64+0x10], R18 ;  /* 0x0000101208007985 */ /* 0x000fe8000c101b24 */
[----:B------:R-:W-:Y:S04]  /*02b0*/  ST.E.64 desc[UR36][R6.64], R30 ;  /* 0x0000001e06007985 */ /* 0x000fe8000c101b24 */
[----:B------:R1:W-:Y:S04]  /*02c0*/  ST.E.64 desc[UR36][R6.64+0x8], R36 ;  /* 0x0000082406007985 */ /* 0x0003e8000c101b24 */
[----:B------:R2:W-:Y:S04]  /*02d0*/  ST.E.64 desc[UR36][R6.64+0x10], R38 ;  /* 0x0000102606007985 */ /* 0x0005e8000c101b24 */
[----:B---3--:R-:W3:Y:S04]  /*02e0*/  LD.E.64 R20, desc[UR36][R28.64] ;  /* 0x000000241c147980 */ /* 0x008ee8000c101b00 */
[----:B---3--:R2:W-:Y:S04]  /*02f0*/  ST.E.64 desc[UR36][R16.64], R20 ;  /* 0x0000001410007985 */ /* 0x0085e8000c101b24 */
[----:B------:R-:W3:Y:S04]  /*0300*/  LD.E.64 R44, desc[UR36][R6.64] ;  /* 0x00000024062c7980 */ /* 0x000ee8000c101b00 */
[----:B------:R2:W5:Y:S01]  /*0310*/  LD.E.64 R46, desc[UR36][R8.64] ;  /* 0x00000024082e7980 */ /* 0x000562000c101b00 */
[----:B----4-:R-:W-:Y:S01]  /*0320*/  IMAD.MOV.U32 R22, RZ, RZ, 0x1 ;  /* 0x00000001ff167424 */ /* 0x010fe200078e00ff */
[----:B0-----:R-:W-:-:S08]  /*0330*/  DADD R14, RZ, R4 ;  /* 0x00000000ff0e7229 */ /* 0x001fd00000000004 */
[----:B------:R-:W-:-:S08]  /*0340*/  DADD R14, R14, R12 ;  /* 0x000000000e0e7229 */ /* 0x000fd0000000000c */
[----:B------:R-:W-:-:S08]  /*0350*/  DADD R14, R14, R10 ;  /* 0x000000000e0e7229 */ /* 0x000fd0000000000a */
[----:B------:R-:W-:Y:S02]  /*0360*/  DADD R14, R14, R2 ;  /* 0x000000000e0e7229 */ /* 0x000fe40000000002 */
[----:B-1----:R-:W-:Y:S01]  /*0370*/  DMUL R36, R20, R20 ;  /* 0x0000001414247228 */ /* 0x002fe20000000000 */
[----:B------:R-:W0:Y:S01]  /*0380*/  LDCU UR4, c[0x0][0x2f8] ;  /* 0x00005f00ff0477ac */ /* 0x000e220008000800 */
[----:B------:R-:W1:Y:S08]  /*0390*/  LDCU UR5, c[0x0][0x2fc] ;  /* 0x00005f80ff0577ac */ /* 0x000e700008000800 */
[----:B------:R-:W-:Y:S01]  /*03a0*/  FSETP.GEU.AND P2, PT, |R37|, 6.5827683646048100446e-37, PT ;  /* 0x036000002500780b */ /* 0x000fe20003f4e200 */
[----:B------:R-:W-:Y:S01]  /*03b0*/  BSSY.RECONVERGENT B1, `(.L_x_0) ;  /* 0x000001e000017945 */ /* 0x000fe20003800200 */
[----:B---3--:R-:W3:Y:S02]  /*03c0*/  MUFU.RCP64H R23, R45 ;  /* 0x0000002d00177308 */ /* 0x008ee40000001800 */
[----:B---3--:R-:W-:-:S08]  /*03d0*/  DFMA R18, -R44, R22, 1 ;  /* 0x3ff000002c12742b */ /* 0x008fd00000000116 */
[----:B------:R-:W-:-:S08]  /*03e0*/  DFMA R18, R18, R18, R18 ;  /* 0x000000121212722b */ /* 0x000fd00000000012 */
[----:B------:R-:W-:-:S08]  /*03f0*/  DFMA R18, R22, R18, R22 ;  /* 0x000000121612722b */ /* 0x000fd00000000016 */
[----:B------:R-:W-:Y:S02]  /*0400*/  DFMA R24, -R44, R18, 1 ;  /* 0x3ff000002c18742b */ /* 0x000fe40000000112 */
[----:B------:R-:W-:-:S06]  /*0410*/  DMUL R22, R14, 0.25 ;  /* 0x3fd000000e167828 */ /* 0x000fcc0000000000 */
[----:B------:R-:W-:Y:S02]  /*0420*/  DFMA R24, R18, R24, R18 ;  /* 0x000000181218722b */ /* 0x000fe40000000012 */
[----:B------:R-:W-:-:S06]  /*0430*/  DADD R12, R12, -R22 ;  /* 0x000000000c0c7229 */ /* 0x000fcc0000000816 */
[----:B------:R-:W-:Y:S02]  /*0440*/  DMUL R14, R36, R24 ;  /* 0x00000018240e7228 */ /* 0x000fe40000000000 */
[----:B------:R-:W-:Y:S02]  /*0450*/  DADD R4, R4, -R22 ;  /* 0x0000000004047229 */ /* 0x000fe40000000816 */
[----:B------:R-:W-:-:S04]  /*0460*/  DMUL R12, R12, R12 ;  /* 0x0000000c0c0c7228 */ /* 0x000fc80000000000 */
[----:B------:R-:W-:-:S04]  /*0470*/  DFMA R18, -R44, R14, R36 ;  /* 0x0000000e2c12722b */ /* 0x000fc80000000124 */
[----:B------:R-:W-:-:S04]  /*0480*/  DFMA R12, R4, R4, R12 ;  /* 0x00000004040c722b */ /* 0x000fc8000000000c */
[----:B------:R-:W-:Y:S02]  /*0490*/  DFMA R4, R24, R18, R14 ;  /* 0x000000121804722b */ /* 0x000fe4000000000e */
[----:B------:R-:W-:-:S08]  /*04a0*/  DADD R10, R10, -R22 ;  /* 0x000000000a0a7229 */ /* 0x000fd00000000816 */
[----:B------:R-:W-:-:S05]  /*04b0*/  FFMA R0, RZ, R45, R5 ;  /* 0x0000002dff007223 */ /* 0x000fca0000000005 */
[----:B------:R-:W-:Y:S01]  /*04c0*/  FSETP.GT.AND P0, PT, |R0|, 1.469367938527859385e-39, PT ;  /* 0x001000000000780b */ /* 0x000fe20003f04200 */
[----:B------:R-:W-:Y:S02]  /*04d0*/  DFMA R12, R10, R10, R12 ;  /* 0x0000000a0a0c722b */ /* 0x000fe4000000000c */
[----:B------:R-:W-:Y:S01]  /*04e0*/  DADD R24, R2, -R22 ;  /* 0x0000000002187229 */ /* 0x000fe20000000816 */
[----:B0-----:R-:W-:-:S05]  /*04f0*/  IADD3 R2, P1, PT, R1, UR4, RZ ;  /* 0x0000000401027c10 */ /* 0x001fca000ff3e0ff */
[----:B-1----:R-:W-:Y:S02]  /*0500*/  IMAD.X R18, RZ, RZ, UR5, P1 ;  /* 0x00000005ff127e24 */ /* 0x002fe400088e06ff */
[----:B------:R-:W-:Y:S02]  /*0510*/  DFMA R24, R24, R24, R12 ;  /* 0x000000181818722b */ /* 0x000fe4000000000c */
[----:B--2---:R-:W-:Y:S09]  /*0520*/  @P0 BRA P2, `(.L_x_1) ;  /* 0x0000000000180947 */ /* 0x004ff20001000000 */
[----:B------:R-:W-:Y:S01]  /*0530*/  IMAD.MOV.U32 R20, RZ, RZ, R44 ;  /* 0x000000ffff147224 */ /* 0x000fe200078e002c */
[----:B------:R-:W-:Y:S01]  /*0540*/  MOV R0, 0x570 ;  /* 0x0000057000007802 */ /* 0x000fe20000000f00 */
[----:B------:R-:W-:-:S07]  /*0550*/  IMAD.MOV.U32 R21, RZ, RZ, R45 ;  /* 0x000000ffff157224 */ /* 0x000fce00078e002d */
[----:B-----5:R-:W-:Y:S05]  /*0560*/  CALL.REL.NOINC `($__internal_0_$__cuda_sm20_div_rn_f64_full) ;  /* 0x0000007400107944 */ /* 0x020fea0003c00000 */
[----:B------:R-:W-:Y:S01]  /*0570*/  MOV R4, R12 ;  /* 0x0000000c00047202 */ /* 0x000fe20000000f00 */
[----:B------:R-:W-:-:S07]  /*0580*/  IMAD.MOV.U32 R5, RZ, RZ, R13 ;  /* 0x000000ffff057224 */ /* 0x000fce00078e000d */
.L_x_1:
[----:B------:R-:W-:Y:S05]  /*0590*/  BSYNC.RECONVERGENT B1 ;  /* 0x0000000000017941 */ /* 0x000fea0003800200 */
.L_x_0:
[----:B------:R-:W0:Y:S01]  /*05a0*/  MUFU.RCP64H R11, R45 ;  /* 0x0000002d000b7308 */ /* 0x000e220000001800 */
[----:B------:R-:W-:Y:S01]  /*05b0*/  IMAD.MOV.U32 R10, RZ, RZ, 0x1 ;  /* 0x00000001ff0a7424 */ /* 0x000fe200078e00ff */
[----:B-----5:R-:W-:Y:S01]  /*05c0*/  DADD R36, R46, -R4 ;  /* 0x000000002e247229 */ /* 0x020fe20000000804 */
[----:B------:R-:W-:Y:S09]  /*05d0*/  BSSY.RECONVERGENT B1, `(.L_x_2) ;  /* 0x0000013000017945 */ /* 0x000ff20003800200 */
[----:B------:R-:W-:Y:S01]  /*05e0*/  FSETP.GEU.AND P1, PT, |R37|, 6.5827683646048100446e-37, PT ;  /* 0x036000002500780b */ /* 0x000fe20003f2e200 */
[----:B0-----:R-:W-:-:S08]  /*05f0*/  DFMA R12, -R44, R10, 1 ;  /* 0x3ff000002c0c742b */ /* 0x001fd0000000010a */
[----:B------:R-:W-:-:S08]  /*0600*/  DFMA R12, R12, R12, R12 ;  /* 0x0000000c0c0c722b */ /* 0x000fd0000000000c */
[----:B------:R-:W-:-:S08]  /*0610*/  DFMA R12, R10, R12, R10 ;  /* 0x0000000c0a0c722b */ /* 0x000fd0000000000a */
[----:B------:R-:W-:-:S08]  /*0620*/  DFMA R10, -R44, R12, 1 ;  /* 0x3ff000002c0a742b */ /* 0x000fd0000000010c */
[----:B------:R-:W-:-:S08]  /*0630*/  DFMA R12, R12, R10, R12 ;  /* 0x0000000a0c0c722b */ /* 0x000fd0000000000c */
[----:B------:R-:W-:-:S08]  /*0640*/  DMUL R4, R12, R36 ;  /* 0x000000240c047228 */ /* 0x000fd00000000000 */
[----:B------:R-:W-:-:S08]  /*0650*/  DFMA R10, -R44, R4, R36 ;  /* 0x000000042c0a722b */ /* 0x000fd00000000124 */
[----:B------:R-:W-:-:S10]  /*0660*/  DFMA R4, R12, R10, R4 ;  /* 0x0000000a0c04722b */ /* 0x000fd40000000004 */
[----:B------:R-:W-:-:S05]  /*0670*/  FFMA R0, RZ, R45, R5 ;  /* 0x0000002dff007223 */ /* 0x000fca0000000005 */
[----:B------:R-:W-:-:S13]  /*0680*/  FSETP.GT.AND P0, PT, |R0|, 1.469367938527859385e-39, PT ;  /* 0x001000000000780b */ /* 0x000fda0003f04200 */
[----:B------:R-:W-:Y:S05]  /*0690*/  @P0 BRA P1, `(.L_x_3) ;  /* 0x0000000000180947 */ /* 0x000fea0000800000 */
[----:B------:R-:W-:Y:S01]  /*06a0*/  IMAD.MOV.U32 R20, RZ, RZ, R44 ;  /* 0x000000ffff147224 */ /* 0x000fe200078e002c */
[----:B------:R-:W-:Y:S01]  /*06b0*/  MOV R0, 0x6e0 ;  /* 0x000006e000007802 */ /* 0x000fe20000000f00 */
[----:B------:R-:W-:-:S07]  /*06c0*/  IMAD.MOV.U32 R21, RZ, RZ, R45 ;  /* 0x000000ffff157224 */ /* 0x000fce00078e002d */
[----:B------:R-:W-:Y:S05]  /*06d0*/  CALL.REL.NOINC `($__internal_0_$__cuda_sm20_div_rn_f64_full) ;  /* 0x0000007000b47944 */ /* 0x000fea0003c00000 */
[----:B------:R-:W-:Y:S01]  /*06e0*/  IMAD.MOV.U32 R4, RZ, RZ, R12 ;  /* 0x000000ffff047224 */ /* 0x000fe200078e000c */
[----:B------:R-:W-:-:S07]  /*06f0*/  MOV R5, R13 ;  /* 0x0000000d00057202 */ /* 0x000fce0000000f00 */
.L_x_3:
[----:B------:R-:W-:Y:S05]  /*0700*/  BSYNC.RECONVERGENT B1 ;  /* 0x0000000000017941 */ /* 0x000fea0003800200 */
.L_x_2:
[----:B------:R-:W0:Y:S01]  /*0710*/  MUFU.RSQ64H R37, R5 ;  /* 0x0000000500257308 */ /* 0x000e220000001c00 */
[----:B------:R-:W-:Y:S01]  /*0720*/  VIADD R36, R5, 0xfcb00000 ;  /* 0xfcb0000005247836 */ /* 0x000fe20000000000 */
[----:B------:R-:W-:Y:S01]  /*0730*/  BSSY.RECONVERGENT B1, `(.L_x_4) ;  /* 0x0000017000017945 */ /* 0x000fe20003800200 */
[----:B------:R-:W-:Y:S02]  /*0740*/  IMAD.MOV.U32 R12, RZ, RZ, 0x0 ;  /* 0x00000000ff0c7424 */ /* 0x000fe400078e00ff */
[----:B------:R-:W-:Y:S01]  /*0750*/  IMAD.MOV.U32 R13, RZ, RZ, 0x3fd80000 ;  /* 0x3fd80000ff0d7424 */ /* 0x000fe200078e00ff */
[----:B------:R-:W-:Y:S01]  /*0760*/  ISETP.GE.U32.AND P0, PT, R36, 0x7ca00000, PT ;  /* 0x7ca000002400780c */ /* 0x000fe20003f06070 */
[----:B0-----:R-:W-:-:S08]  /*0770*/  DMUL R10, R36, R36 ;  /* 0x00000024240a7228 */ /* 0x001fd00000000000 */
[----:B------:R-:W-:-:S08]  /*0780*/  DFMA R10, -R10, R4, 1 ;  /* 0x3ff000000a0a742b */ /* 0x000fd00000000104 */
[----:B------:R-:W-:Y:S02]  /*0790*/  DFMA R12, R10, R12, 0.5 ;  /* 0x3fe000000a0c742b */ /* 0x000fe4000000000c */
[----:B------:R-:W-:-:S08]  /*07a0*/  DMUL R10, R36, R10 ;  /* 0x0000000a240a7228 */ /* 0x000fd00000000000 */
[----:B------:R-:W-:-:S08]  /*07b0*/  DFMA R12, R12, R10, R36 ;  /* 0x0000000a0c0c722b */ /* 0x000fd00000000024 */
[----:B------:R-:W-:Y:S02]  /*07c0*/  DMUL R14, R12, R4 ;  /* 0x000000040c0e7228 */ /* 0x000fe40000000000 */
[----:B------:R-:W-:Y:S02]  /*07d0*/  VIADD R21, R13, 0xfff00000 ;  /* 0xfff000000d157836 */ /* 0x000fe40000000000 */
[----:B------:R-:W-:-:S04]  /*07e0*/  IMAD.MOV.U32 R20, RZ, RZ, R12 ;  /* 0x000000ffff147224 */ /* 0x000fc800078e000c */
[----:B------:R-:W-:-:S08]  /*07f0*/  DFMA R30, R14, -R14, R4 ;  /* 0x8000000e0e1e722b */ /* 0x000fd00000000004 */
[----:B------:R-:W-:Y:S01]  /*0800*/  DFMA R10, R30, R20, R14 ;  /* 0x000000141e0a722b */ /* 0x000fe2000000000e */
[----:B------:R-:W-:Y:S10]  /*0810*/  @!P0 BRA `(.L_x_5) ;  /* 0x0000000000208947 */ /* 0x000ff40003800000 */
[----:B------:R-:W-:Y:S01]  /*0820*/  MOV R0, R12 ;  /* 0x0000000c00007202 */ /* 0x000fe20000000f00 */
[----:B------:R-:W-:Y:S01]  /*0830*/  IMAD.MOV.U32 R12, RZ, RZ, R30 ;  /* 0x000000ffff0c7224 */ /* 0x000fe200078e001e */
[----:B------:R-:W-:Y:S01]  /*0840*/  MOV R10, 0x880 ;  /* 0x00000880000a7802 */ /* 0x000fe20000000f00 */
[----:B------:R-:W-:Y:S02]  /*0850*/  IMAD.MOV.U32 R13, RZ, RZ, R31 ;  /* 0x000000ffff0d7224 */ /* 0x000fe400078e001f */
[----:B------:R-:W-:-:S07]  /*0860*/  IMAD.MOV.U32 R11, RZ, RZ, R21 ;  /* 0x000000ffff0b7224 */ /* 0x000fce00078e0015 */
[----:B------:R-:W-:Y:S05]  /*0870*/  CALL.REL.NOINC `($__internal_1_$__cuda_sm20_dsqrt_rn_f64_mediumpath_v1) ;  /* 0x0000007400b87944 */ /* 0x000fea0003c00000 */
[----:B------:R-:W-:Y:S02]  /*0880*/  IMAD.MOV.U32 R10, RZ, RZ, R4 ;  /* 0x000000ffff0a7224 */ /* 0x000fe400078e0004 */
[----:B------:R-:W-:-:S07]  /*0890*/  IMAD.MOV.U32 R11, RZ, RZ, R5 ;  /* 0x000000ffff0b7224 */ /* 0x000fce00078e0005 */
.L_x_5:
[----:B------:R-:W-:Y:S05]  /*08a0*/  BSYNC.RECONVERGENT B1 ;  /* 0x0000000000017941 */ /* 0x000fea0003800200 */
.L_x_4:
[----:B------:R0:W-:Y:S04]  /*08b0*/  ST.E.64 desc[UR36][R26.64], R10 ;  /* 0x0000000a1a007985 */ /* 0x0001e8000c101b24 */
[----:B------:R-:W2:Y:S04]  /*08c0*/  LD.E.64 R20, desc[UR36][R6.64+0x8] ;  /* 0x0000082406147980 */ /* 0x000ea8000c101b00 */
[----:B------:R-:W3:Y:S01]  /*08d0*/  LD.E.64 R36, desc[UR36][R28.64+0x8] ;  /* 0x000008241c247980 */ /* 0x000ee2000c101b00 */
[----:B------:R-:W-:Y:S01]  /*08e0*/  MOV R4, 0x1 ;  /* 0x0000000100047802 */ /* 0x000fe20000000f00 */
[----:B------:R-:W-:Y:S01]  /*08f0*/  BSSY.RECONVERGENT B1, `(.L_x_6) ;  /* 0x0000012000017945 */ /* 0x000fe20003800200 */
[----:B--2---:R-:W1:Y:S01]  /*0900*/  MUFU.RCP64H R5, R21 ;  /* 0x0000001500057308 */ /* 0x004e620000001800 */
[----:B---3--:R-:W-:-:S03]  /*0910*/  FSETP.GEU.AND P1, PT, |R37|, 6.5827683646048100446e-37, PT ;  /* 0x036000002500780b */ /* 0x008fc60003f2e200 */
[----:B-1----:R-:W-:-:S08]  /*0920*/  DFMA R12, -R20, R4, 1 ;  /* 0x3ff00000140c742b */ /* 0x002fd00000000104 */
[----:B------:R-:W-:-:S08]  /*0930*/  DFMA R12, R12, R12, R12 ;  /* 0x0000000c0c0c722b */ /* 0x000fd0000000000c */
[----:B------:R-:W-:-:S08]  /*0940*/  DFMA R12, R4, R12, R4 ;  /* 0x0000000c040c722b */ /* 0x000fd00000000004 */
[----:B------:R-:W-:-:S08]  /*0950*/  DFMA R4, -R20, R12, 1 ;  /* 0x3ff000001404742b */ /* 0x000fd0000000010c */
[----:B------:R-:W-:-:S08]  /*0960*/  DFMA R4, R12, R4, R12 ;  /* 0x000000040c04722b */ /* 0x000fd0000000000c */
[----:B------:R-:W-:-:S08]  /*0970*/  DMUL R12, R36, R4 ;  /* 0x00000004240c7228 */ /* 0x000fd00000000000 */
[----:B0-----:R-:W-:-:S08]  /*0980*/  DFMA R10, -R20, R12, R36 ;  /* 0x0000000c140a722b */ /* 0x001fd00000000124 */
[----:B------:R-:W-:-:S10]  /*0990*/  DFMA R4, R4, R10, R12 ;  /* 0x0000000a0404722b */ /* 0x000fd4000000000c */
[----:B------:R-:W-:-:S05]  /*09a0*/  FFMA R0, RZ, R21, R5 ;  /* 0x00000015ff007223 */ /* 0x000fca0000000005 */
[----:B------:R-:W-:-:S13]  /*09b0*/  FSETP.GT.AND P0, PT, |R0|, 1.469367938527859385e-39, PT ;  /* 0x001000000000780b */ /* 0x000fda0003f04200 */
[----:B------:R-:W-:Y:S05]  /*09c0*/  @P0 BRA P1, `(.L_x_7) ;  /* 0x0000000000100947 */ /* 0x000fea0000800000 */
[----:B------:R-:W-:-:S07]  /*09d0*/  MOV R0, 0x9f0 ;  /* 0x000009f000007802 */ /* 0x000fce0000000f00 */
[----:B------:R-:W-:Y:S05]  /*09e0*/  CALL.REL.NOINC `($__internal_0_$__cuda_sm20_div_rn_f64_full) ;  /* 0x0000006c00f07944 */ /* 0x000fea0003c00000 */
[----:B------:R-:W-:Y:S02]  /*09f0*/  IMAD.MOV.U32 R4, RZ, RZ, R12 ;  /* 0x000000ffff047224 */ /* 0x000fe400078e000c */
[----:B------:R-:W-:-:S07]  /*0a00*/  IMAD.MOV.U32 R5, RZ, RZ, R13 ;  /* 0x000000ffff057224 */ /* 0x000fce00078e000d */
.L_x_7:
[----:B------:R-:W-:Y:S05]  /*0a10*/  BSYNC.RECONVERGENT B1 ;  /* 0x0000000000017941 */ /* 0x000fea0003800200 */
.L_x_6:
[----:B------:R0:W-:Y:S04]  /*0a20*/  ST.E.64 desc[UR36][R16.64+0x8], R4 ;  /* 0x0000080410007985 */ /* 0x0001e8000c101b24 */
[----:B------:R-:W2:Y:S04]  /*0a30*/  LD.E.64 R44, desc[UR36][R6.64+0x8] ;  /* 0x00000824062c7980 */ /* 0x000ea8000c101b00 */
[----:B------:R-:W3:Y:S04]  /*0a40*/  LD.E.64 R10, desc[UR36][R28.64+0x8] ;  /* 0x000008241c0a7980 */ /* 0x000ee8000c101b00 */
[----:B------:R1:W5:Y:S01]  /*0a50*/  LD.E.64 R46, desc[UR36][R8.64+0x8] ;  /* 0x00000824082e7980 */ /* 0x000362000c101b00 */
[----:B------:R-:W-:Y:S01]  /*0a60*/  IMAD.MOV.U32 R12, RZ, RZ, 0x1 ;  /* 0x00000001ff0c7424 */ /* 0x000fe200078e00ff */
[----:B------:R-:W-:Y:S01]  /*0a70*/  BSSY.RECONVERGENT B1, `(.L_x_8) ;  /* 0x0000015000017945 */ /* 0x000fe20003800200 */
[----:B--2---:R-:W2:Y:S01]  /*0a80*/  MUFU.RCP64H R13, R45 ;  /* 0x0000002d000d7308 */ /* 0x004ea20000001800 */
[----:B---3--:R-:W-:-:S10]  /*0a90*/  DMUL R36, R10, R10 ;  /* 0x0000000a0a247228 */ /* 0x008fd40000000000 */
[----:B------:R-:W-:Y:S01]  /*0aa0*/  FSETP.GEU.AND P1, PT, |R37|, 6.5827683646048100446e-37, PT ;  /* 0x036000002500780b */ /* 0x000fe20003f2e200 */
[----:B--2---:R-:W-:-:S08]  /*0ab0*/  DFMA R14, -R44, R12, 1 ;  /* 0x3ff000002c0e742b */ /* 0x004fd0000000010c */
[----:B------:R-:W-:-:S08]  /*0ac0*/  DFMA R14, R14, R14, R14 ;  /* 0x0000000e0e0e722b */ /* 0x000fd0000000000e */
[----:B------:R-:W-:-:S08]  /*0ad0*/  DFMA R14, R12, R14, R12 ;  /* 0x0000000e0c0e722b */ /* 0x000fd0000000000c */
[----:B------:R-:W-:-:S08]  /*0ae0*/  DFMA R12, -R44, R14, 1 ;  /* 0x3ff000002c0c742b */ /* 0x000fd0000000010e */
[----:B------:R-:W-:-:S08]  /*0af0*/  DFMA R12, R14, R12, R14 ;  /* 0x0000000c0e0c722b */ /* 0x000fd0000000000e */
[----:B0-----:R-:W-:-:S08]  /*0b00*/  DMUL R4, R36, R12 ;  /* 0x0000000c24047228 */ /* 0x001fd00000000000 */
[----:B------:R-:W-:-:S08]  /*0b10*/  DFMA R10, -R44, R4, R36 ;  /* 0x000000042c0a722b */ /* 0x000fd00000000124 */
[----:B------:R-:W-:-:S10]  /*0b20*/  DFMA R4, R12, R10, R4 ;  /* 0x0000000a0c04722b */ /* 0x000fd40000000004 */
[----:B------:R-:W-:-:S05]  /*0b30*/  FFMA R0, RZ, R45, R5 ;  /* 0x0000002dff007223 */ /* 0x000fca0000000005 */
[----:B------:R-:W-:-:S13]  /*0b40*/  FSETP.GT.AND P0, PT, |R0|, 1.469367938527859385e-39, PT ;  /* 0x001000000000780b */ /* 0x000fda0003f04200 */
[----:B-1----:R-:W-:Y:S05]  /*0b50*/  @P0 BRA P1, `(.L_x_9) ;  /* 0x0000000000180947 */ /* 0x002fea0000800000 */
[----:B------:R-:W-:Y:S01]  /*0b60*/  IMAD.MOV.U32 R20, RZ, RZ, R44 ;  /* 0x000000ffff147224 */ /* 0x000fe200078e002c */
[----:B------:R-:W-:Y:S01]  /*0b70*/  MOV R0, 0xba0 ;  /* 0x00000ba000007802 */ /* 0x000fe20000000f00 */
[----:B------:R-:W-:-:S07]  /*0b80*/  IMAD.MOV.U32 R21, RZ, RZ, R45 ;  /* 0x000000ffff157224 */ /* 0x000fce00078e002d */
[----:B-----5:R-:W-:Y:S05]  /*0b90*/  CALL.REL.NOINC `($__internal_0_$__cuda_sm20_div_rn_f64_full) ;  /* 0x0000006c00847944 */ /* 0x020fea0003c00000 */
[----:B------:R-:W-:Y:S01]  /*0ba0*/  MOV R4, R12 ;  /* 0x0000000c00047202 */ /* 0x000fe20000000f00 */
[----:B------:R-:W-:-:S07]  /*0bb0*/  IMAD.MOV.U32 R5, RZ, RZ, R13 ;  /* 0x000000ffff057224 */ /* 0x000fce00078e000d */
.L_x_9:
[----:B------:R-:W-:Y:S05]  /*0bc0*/  BSYNC.RECONVERGENT B1 ;  /* 0x0000000000017941 */ /* 0x000fea0003800200 */
.L_x_8:
        /* <DEDUP_REMOVED lines=22> */
.L_x_11:
[----:B------:R-:W-:Y:S05]  /*0d30*/  BSYNC.RECONVERGENT B1 ;  /* 0x0000000000017941 */ /* 0x000fea0003800200 */
.L_x_10:
        /* <DEDUP_REMOVED lines=25> */
.L_x_13:
[----:B------:R-:W-:Y:S05]  /*0ed0*/  BSYNC.RECONVERGENT B1 ;  /* 0x0000000000017941 */ /* 0x000fea0003800200 */
.L_x_12:
        /* <DEDUP_REMOVED lines=22> */
.L_x_15:
[----:B------:R-:W-:Y:S05]  /*1040*/  BSYNC.RECONVERGENT B1 ;  /* 0x0000000000017941 */ /* 0x000fea0003800200 */
.L_x_14:
[----:B------:R0:W-:Y:S04]  /*1050*/  ST.E.64 desc[UR36][R16.64+0x10], R4 ;  /* 0x0000100410007985 */ /* 0x0001e8000c101b24 */
[----:B------:R-:W2:Y:S04]  /*1060*/  LD.E.64 R6, desc[UR36][R6.64+0x10] ;  /* 0x0000102406067980 */ /* 0x000ea8000c101b00 */
[----:B------:R-:W3:Y:S04]  /*1070*/  LD.E.64 R28, desc[UR36][R28.64+0x10] ;  /* 0x000010241c1c7980 */ /* 0x000ee8000c101b00 */
[----:B------:R-:W5:Y:S01]  /*1080*/  LD.E.64 R8, desc[UR36][R8.64+0x10] ;  /* 0x0000102408087980 */ /* 0x000f62000c101b00 */
[----:B------:R-:W-:Y:S01]  /*1090*/  IMAD.MOV.U32 R10, RZ, RZ, 0x1 ;  /* 0x00000001ff0a7424 */ /* 0x000fe200078e00ff */
[----:B------:R-:W-:Y:S01]  /*10a0*/  BSSY.RECONVERGENT B1, `(.L_x_16) ;  /* 0x0000015000017945 */ /* 0x000fe20003800200 */
[----:B--2---:R-:W1:Y:S01]  /*10b0*/  MUFU.RCP64H R11, R7 ;  /* 0x00000007000b7308 */ /* 0x004e620000001800 */
[----:B---3--:R-:W-:-:S10]  /*10c0*/  DMUL R36, R28, R28 ;  /* 0x0000001c1c247228 */ /* 0x008fd40000000000 */
[----:B------:R-:W-:Y:S01]  /*10d0*/  FSETP.GEU.AND P1, PT, |R37|, 6.5827683646048100446e-37, PT ;  /* 0x036000002500780b */ /* 0x000fe20003f2e200 */
[----:B-1----:R-:W-:-:S08]  /*10e0*/  DFMA R12, -R6, R10, 1 ;  /* 0x3ff00000060c742b */ /* 0x002fd0000000010a */
        /* <DEDUP_REMOVED lines=13> */
[----:B-----5:R-:W-:Y:S05]  /*11c0*/  CALL.REL.NOINC `($__internal_0_$__cuda_sm20_div_rn_f64_full) ;  /* 0x0000006400f87944 */ /* 0x020fea0003c00000 */
[----:B------:R-:W-:Y:S01]  /*11d0*/  MOV R4, R12 ;  /* 0x0000000c00047202 */ /* 0x000fe20000000f00 */
[----:B------:R-:W-:-:S07]  /*11e0*/  IMAD.MOV.U32 R5, RZ, RZ, R13 ;  /* 0x000000ffff057224 */ /* 0x000fce00078e000d */
.L_x_17:
[----:B------:R-:W-:Y:S05]  /*11f0*/  BSYNC.RECONVERGENT B1 ;  /* 0x0000000000017941 */ /* 0x000fea0003800200 */
.L_x_16:
        /* <DEDUP_REMOVED lines=22> */
.L_x_19:
[----:B------:R-:W-:Y:S05]  /*1360*/  BSYNC.RECONVERGENT B1 ;  /* 0x0000000000017941 */ /* 0x000fea0003800200 */
.L_x_18:
        /* <DEDUP_REMOVED lines=19> */
[----:B------:R-:W-:-:S07]  /*14a0*/  MOV R10, 0x14c0 ;  /* 0x000014c0000a7802 */ /* 0x000fce0000000f00 */
[----:B------:R-:W-:Y:S05]  /*14b0*/  CALL.REL.NOINC `($__internal_1_$__cuda_sm20_dsqrt_rn_f64_mediumpath_v1) ;  /* 0x0000006800a87944 */ /* 0x000fea0003c00000 */
[----:B------:R-:W-:Y:S02]  /*14c0*/  IMAD.MOV.U32 R8, RZ, RZ, R4 ;  /* 0x000000ffff087224 */ /* 0x000fe400078e0004 */
[----:B------:R-:W-:-:S07]  /*14d0*/  IMAD.MOV.U32 R9, RZ, RZ, R5 ;  /* 0x000000ffff097224 */ /* 0x000fce00078e0005 */
.L_x_21:
[----:B------:R-:W-:Y:S05]  /*14e0*/  BSYNC.RECONVERGENT B1 ;  /* 0x0000000000017941 */ /* 0x000fea0003800200 */
.L_x_20:
[----:B------:R0:W-:Y:S04]  /*14f0*/  ST.E.64 desc[UR36][R26.64+0x10], R8 ;  /* 0x000010081a007985 */ /* 0x0001e8000c101b24 */
[----:B------:R-:W2:Y:S04]  /*1500*/  LDG.E.64 R6, desc[UR36][R34.64+0x30] ;  /* 0x0000302422067981 */ /* 0x000ea8000c1e1b00 */
[----:B------:R-:W2:Y:S04]  /*1510*/  LDG.E.64 R4, desc[UR36][R32.64] ;  /* 0x0000002420047981 */ /* 0x000ea8000c1e1b00 */
[----:B------:R1:W5:Y:S04]  /*1520*/  LDG.E.64 R20, desc[UR36][R34.64+0x40] ;  /* 0x0000402422147981 */ /* 0x000368000c1e1b00 */
[----:B------:R1:W5:Y:S04]  /*1530*/  LDG.E.64 R28, desc[UR36][R34.64+0x38] ;  /* 0x00003824221c7981 */ /* 0x000368000c1e1b00 */
[----:B--2---:R2:W-:Y:S04]  /*1540*/  ST.E.64 desc[UR36][R6.64], R4 ;  /* 0x0000000406007985 */ /* 0x0045e8000c101b24 */
[----:B------:R-:W3:Y:S04]  /*1550*/  LDG.E.64 R10, desc[UR36][R32.64+0x8] ;  /* 0x00000824200a7981 */ /* 0x000ee8000c1e1b00 */
[----:B---3--:R3:W-:Y:S04]  /*1560*/  ST.E.64 desc[UR36][R6.64+0x8], R10 ;  /* 0x0000080a06007985 */ /* 0x0087e8000c101b24 */
[----:B------:R-:W4:Y:S01]  /*1570*/  LDG.E.64 R12, desc[UR36][R32.64+0x10] ;  /* 0x00001024200c7981 */ /* 0x000f22000c1e1b00 */
[----:B0-----:R-:W-:-:S08]  /*1580*/  DADD R8, RZ, R4 ;  /* 0x00000000ff087229 */ /* 0x001fd00000000004 */
[----:B------:R-:W-:Y:S01]  /*1590*/  DADD R8, R10, R8 ;  /* 0x000000000a087229 */ /* 0x000fe20000000008 */
[----:B----4-:R0:W-:Y:S04]  /*15a0*/  ST.E.64 desc[UR36][R6.64+0x10], R12 ;  /* 0x0000100c06007985 */ /* 0x0101e8000c101b24 */
[----:B------:R-:W4:Y:S03]  /*15b0*/  LDG.E.64 R14, desc[UR36][R32.64+0x18] ;  /* 0x00001824200e7981 */ /* 0x000f26000c1e1b00 */
[----:B------:R-:W-:Y:S01]  /*15c0*/  DADD R8, R12, R8 ;  /* 0x000000000c087229 */ /* 0x000fe20000000008 */
[----:B------:R-:W-:Y:S07]  /*15d0*/  BSSY.RECONVERGENT B1, `(.L_x_22) ;  /* 0x0000025000017945 */ /* 0x000fee0003800200 */
[----:B----4-:R-:W-:Y:S01]  /*15e0*/  DADD R8, R14, R8 ;  /* 0x000000000e087229 */ /* 0x010fe20000000008 */
[----:B------:R1:W-:Y:S07]  /*15f0*/  ST.E.64 desc[UR36][R6.64+0x18], R14 ;  /* 0x0000180e06007985 */ /* 0x0003ee000c101b24 */
[----:B------:R-:W-:-:S08]  /*1600*/  DMUL R8, R8, 0.25 ;  /* 0x3fd0000008087828 */ /* 0x000fd00000000000 */
[--C-:B------:R-:W-:Y:S02]  /*1610*/  DADD R16, R10, -R8.reuse ;  /* 0x000000000a107229 */ /* 0x100fe40000000808 */
[--C-:B--2---:R-:W-:Y:S02]  /*1620*/  DADD R4, R4, -R8.reuse ;  /* 0x0000000004047229 */ /* 0x104fe40000000808 */
[----:B---3--:R-:W-:Y:S01]  /*1630*/  DADD R10, R12, -R8 ;  /* 0x000000000c0a7229 */ /* 0x008fe20000000808 */
[----:B0-----:R-:W-:Y:S01]  /*1640*/  IMAD.MOV.U32 R12, RZ, RZ, 0x0 ;  /* 0x00000000ff0c7424 */ /* 0x001fe200078e00ff */
[----:B------:R-:W-:Y:S02]  /*1650*/  MOV R13, 0x3fd80000 ;  /* 0x3fd80000000d7802 */ /* 0x000fe40000000f00 */
[----:B------:R-:W-:-:S08]  /*1660*/  DMUL R16, R16, R16 ;  /* 0x0000001010107228 */ /* 0x000fd00000000000 */
[----:B------:R-:W-:Y:S02]  /*1670*/  DFMA R16, R4, R4, R16 ;  /* 0x000000040410722b */ /* 0x000fe40000000010 */
[----:B------:R-:W-:-:S06]  /*1680*/  DADD R4, R14, -R8 ;  /* 0x000000000e047229 */ /* 0x000fcc0000000808 */
[----:B------:R-:W-:-:S08]  /*1690*/  DFMA R16, R10, R10, R16 ;  /* 0x0000000a0a10722b */ /* 0x000fd00000000010 */
[----:B------:R-:W-:-:S08]  /*16a0*/  DFMA R16, R4, R4, R16 ;  /* 0x000000040410722b */ /* 0x000fd00000000010 */
[----:B------:R-:W-:-:S06]  /*16b0*/  DMUL R4, R16, 0.25 ;  /* 0x3fd0000010047828 */ /* 0x000fcc0000000000 */
[----:B------:R-:W0:Y:S04]  /*16c0*/  MUFU.RSQ64H R37, R5 ;  /* 0x0000000500257308 */ /* 0x000e280000001c00 */
[----:B------:R-:W-:-:S05]  /*16d0*/  VIADD R36, R5, 0xfcb00000 ;  /* 0xfcb0000005247836 */ /* 0x000fca0000000000 */
[----:B------:R-:W-:Y:S01]  /*16e0*/  ISETP.GE.U32.AND P0, PT, R36, 0x7ca00000, PT ;  /* 0x7ca000002400780c */ /* 0x000fe20003f06070 */
[----:B0-----:R-:W-:-:S08]  /*16f0*/  DMUL R10, R36, R36 ;  /* 0x00000024240a7228 */ /* 0x001fd00000000000 */
[----:B------:R-:W-:-:S08]  /*1700*/  DFMA R10, R4, -R10, 1 ;  /* 0x3ff00000040a742b */ /* 0x000fd0000000080a */
        /* <DEDUP_REMOVED lines=8> */
[----:B-1----:R-:W-:Y:S10]  /*1790*/  @!P0 BRA `(.L_x_23) ;  /* 0x0000000000208947 */ /* 0x002ff40003800000 */
[----:B------:R-:W-:Y:S01]  /*17a0*/  IMAD.MOV.U32 R0, RZ, RZ, R10 ;  /* 0x000000ffff007224 */ /* 0x000fe200078e000a */
[----:B------:R-:W-:Y:S01]  /*17b0*/  MOV R11, R31 ;  /* 0x0000001f000b7202 */ /* 0x000fe20000000f00 */
[----:B------:R-:W-:Y:S01]  /*17c0*/  IMAD.MOV.U32 R14, RZ, RZ, R16 ;  /* 0x000000ffff0e7224 */ /* 0x000fe200078e0010 */
[----:B------:R-:W-:Y:S01]  /*17d0*/  MOV R10, 0x1800 ;  /* 0x00001800000a7802 */ /* 0x000fe20000000f00 */
[----:B------:R-:W-:-:S07]  /*17e0*/  IMAD.MOV.U32 R15, RZ, RZ, R17 ;  /* 0x000000ffff0f7224 */ /* 0x000fce00078e0011 */
[----:B-----5:R-:W-:Y:S05]  /*17f0*/  CALL.REL.NOINC `($__internal_1_$__cuda_sm20_dsqrt_rn_f64_mediumpath_v1) ;  /* 0x0000006400d87944 */ /* 0x020fea0003c00000 */
[----:B------:R-:W-:Y:S02]  /*1800*/  IMAD.MOV.U32 R26, RZ, RZ, R4 ;  /* 0x000000ffff1a7224 */ /* 0x000fe400078e0004 */
[----:B------:R-:W-:-:S07]  /*1810*/  IMAD.MOV.U32 R27, RZ, RZ, R5 ;  /* 0x000000ffff1b7224 */ /* 0x000fce00078e0005 */
.L_x_23:
[----:B------:R-:W-:Y:S05]  /*1820*/  BSYNC.RECONVERGENT B1 ;  /* 0x0000000000017941 */ /* 0x000fea0003800200 */
.L_x_22:
[----:B-----5:R0:W-:Y:S04]  /*1830*/  ST.E.64 desc[UR36][R28.64], R8 ;  /* 0x000000081c007985 */ /* 0x0201e8000c101b24 */
[----:B------:R-:W-:Y:S04]  /*1840*/  ST.E.64 desc[UR36][R20.64], R26 ;  /* 0x0000001a14007985 */ /* 0x000fe8000c101b24 */
[----:B------:R-:W2:Y:S04]  /*1850*/  LDG.E.64 R4, desc[UR36][R32.64+0x8] ;  /* 0x0000082420047981 */ /* 0x000ea8000c1e1b00 */
[----:B--2---:R1:W-:Y:S04]  /*1860*/  ST.E.64 desc[UR36][R6.64], R4 ;  /* 0x0000000406007985 */ /* 0x0043e8000c101b24 */
[----:B------:R-:W2:Y:S04]  /*1870*/  LDG.E.64 R10, desc[UR36][R32.64+0x10] ;  /* 0x00001024200a7981 */ /* 0x000ea8000c1e1b00 */
[----:B--2---:R2:W-:Y:S04]  /*1880*/  ST.E.64 desc[UR36][R6.64+0x8], R10 ;  /* 0x0000080a06007985 */ /* 0x0045e8000c101b24 */
[----:B------:R-:W3:Y:S01]  /*1890*/  LDG.E.64 R12, desc[UR36][R32.64+0x18] ;  /* 0x00001824200c7981 */ /* 0x000ee2000c1e1b00 */
[----:B------:R-:W-:-:S08]  /*18a0*/  DADD R16, RZ, R4 ;  /* 0x00000000ff107229 */ /* 0x000fd00000000004 */
[----:B------:R-:W-:Y:S01]  /*18b0*/  DADD R16, R10, R16 ;  /* 0x000000000a107229 */ /* 0x000fe20000000010 */
[----:B---3--:R3:W-:Y:S04]  /*18c0*/  ST.E.64 desc[UR36][R6.64+0x10], R12 ;  /* 0x0000100c06007985 */ /* 0x0087e8000c101b24 */
[----:B------:R-:W0:Y:S03]  /*18d0*/  LDG.E.64 R14, desc[UR36][R32.64+0x20] ;  /* 0x00002024200e7981 */ /* 0x000e26000c1e1b00 */
[----:B------:R-:W-:Y:S01]  /*18e0*/  DADD R16, R12, R16 ;  /* 0x000000000c107229 */ /* 0x000fe20000000010 */
[----:B------:R-:W-:Y:S07]  /*18f0*/  BSSY.RECONVERGENT B1, `(.L_x_24) ;  /* 0x0000025000017945 */ /* 0x000fee0003800200 */
[----:B0-----:R-:W-:Y:S01]  /*1900*/  DADD R8, R14, R16 ;  /* 0x000000000e087229 */ /* 0x001fe20000000010 */
[----:B------:R0:W-:Y:S07]  /*1910*/  ST.E.64 desc[UR36][R6.64+0x18], R14 ;  /* 0x0000180e06007985 */ /* 0x0001ee000c101b24 */
[----:B------:R-:W-:-:S08]  /*1920*/  DMUL R8, R8, 0.25 ;  /* 0x3fd0000008087828 */ /* 0x000fd00000000000 */
[--C-:B------:R-:W-:Y:S02]  /*1930*/  DADD R16, R10, -R8.reuse ;  /* 0x000000000a107229 */ /* 0x100fe40000000808 */
[--C-:B-1----:R-:W-:Y:S02]  /*1940*/  DADD R4, R4, -R8.reuse ;  /* 0x0000000004047229 */ /* 0x102fe40000000808 */
[----:B--2---:R-:W-:Y:S01]  /*1950*/  DADD R10, R12, -R8 ;  /* 0x000000000c0a7229 */ /* 0x004fe20000000808 */
[----:B---3--:R-:W-:-:S03]  /*1960*/  IMAD.MOV.U32 R12, RZ, RZ, 0x0 ;  /* 0x00000000ff0c7424 */ /* 0x008fc600078e00ff */
[----:B------:R-:W-:Y:S01]  /*1970*/  DMUL R16, R16, R16 ;  /* 0x0000001010107228 */ /* 0x000fe20000000000 */
[----:B------:R-:W-:-:S07]  /*1980*/  IMAD.MOV.U32 R13, RZ, RZ, 0x3fd80000 ;  /* 0x3fd80000ff0d7424 */ /* 0x000fce00078e00ff */
[----:B------:R-:W-:Y:S02]  /*1990*/  DFMA R16, R4, R4, R16 ;  /* 0x000000040410722b */ /* 0x000fe40000000010 */
[----:B------:R-:W-:-:S06]  /*19a0*/  DADD R4, R14, -R8 ;  /* 0x000000000e047229 */ /* 0x000fcc0000000808 */
[----:B------:R-:W-:-:S08]  /*19b0*/  DFMA R16, R10, R10, R16 ;  /* 0x0000000a0a10722b */ /* 0x000fd00000000010 */
[----:B------:R-:W-:-:S08]  /*19c0*/  DFMA R16, R4, R4, R16 ;  /* 0x000000040410722b */ /* 0x000fd00000000010 */
[----:B------:R-:W-:-:S06]  /*19d0*/  DMUL R4, R16, 0.25 ;  /* 0x3fd0000010047828 */ /* 0x000fcc0000000000 */
[----:B------:R-:W1:Y:S04]  /*19e0*/  MUFU.RSQ64H R37, R5 ;  /* 0x0000000500257308 */ /* 0x000e680000001c00 */
[----:B------:R-:W-:-:S05]  /*19f0*/  VIADD R36, R5, 0xfcb00000 ;  /* 0xfcb0000005247836 */ /* 0x000fca0000000000 */
[----:B------:R-:W-:Y:S01]  /*1a00*/  ISETP.GE.U32.AND P0, PT, R36, 0x7ca00000, PT ;  /* 0x7ca000002400780c */ /* 0x000fe20003f06070 */
[----:B-1----:R-:W-:-:S08]  /*1a10*/  DMUL R10, R36, R36 ;  /* 0x00000024240a7228 */ /* 0x002fd00000000000 */
[----:B------:R-:W-:-:S08]  /*1a20*/  DFMA R10, R4, -R10, 1 ;  /* 0x3ff00000040a742b */ /* 0x000fd0000000080a */
[----:B------:R-:W-:Y:S02]  /*1a30*/  DFMA R12, R10, R12, 0.5 ;  /* 0x3fe000000a0c742b */ /* 0x000fe4000000000c */
[----:B------:R-:W-:-:S08]  /*1a40*/  DMUL R10, R36, R10 ;  /* 0x0000000a240a7228 */ /* 0x000fd00000000000 */
[----:B------:R-:W-:-:S08]  /*1a50*/  DFMA R10, R12, R10, R36 ;  /* 0x0000000a0c0a722b */ /* 0x000fd00000000024 */
[----:B------:R-:W-:Y:S02]  /*1a60*/  DMUL R16, R4, R10 ;  /* 0x0000000a04107228 */ /* 0x000fe40000000000 */
[----:B------:R-:W-:Y:S01]  /*1a70*/  IADD3 R31, PT, PT, R11, -0x100000, RZ ;  /* 0xfff000000b1f7810 */ /* 0x000fe20007ffe0ff */
[----:B------:R-:W-:-:S05]  /*1a80*/  IMAD.MOV.U32 R30, RZ, RZ, R10 ;  /* 0x000000ffff1e7224 */ /* 0x000fca00078e000a */
[----:B------:R-:W-:-:S08]  /*1a90*/  DFMA R12, R16, -R16, R4 ;  /* 0x80000010100c722b */ /* 0x000fd00000000004 */
[----:B------:R-:W-:Y:S01]  /*1aa0*/  DFMA R26, R12, R30, R16 ;  /* 0x0000001e0c1a722b */ /* 0x000fe20000000010 */
[----:B0-----:R-:W-:Y:S10]  /*1ab0*/  @!P0 BRA `(.L_x_25) ;  /* 0x0000000000208947 */ /* 0x001ff40003800000 */
[----:B------:R-:W-:Y:S01]  /*1ac0*/  IMAD.MOV.U32 R0, RZ, RZ, R10 ;  /* 0x000000ffff007224 */ /* 0x000fe200078e000a */
[----:B------:R-:W-:Y:S01]  /*1ad0*/  MOV R10, 0x1b20 ;  /* 0x00001b20000a7802 */ /* 0x000fe20000000f00 */
[----:B------:R-:W-:Y:S02]  /*1ae0*/  IMAD.MOV.U32 R14, RZ, RZ, R16 ;  /* 0x000000ffff0e7224 */ /* 0x000fe400078e0010 */
[----:B------:R-:W-:Y:S02]  /*1af0*/  IMAD.MOV.U32 R15, RZ, RZ, R17 ;  /* 0x000000ffff0f7224 */ /* 0x000fe400078e0011 */
[----:B------:R-:W-:-:S07]  /*1b00*/  IMAD.MOV.U32 R11, RZ, RZ, R31 ;  /* 0x000000ffff0b7224 */ /* 0x000fce00078e001f */
[----:B------:R-:W-:Y:S05]  /*1b10*/  CALL.REL.NOINC `($__internal_1_$__cuda_sm20_dsqrt_rn_f64_mediumpath_v1) ;  /* 0x0000006400107944 */ /* 0x000fea0003c00000 */
[----:B------:R-:W-:Y:S01]  /*1b20*/  MOV R26, R4 ;  /* 0x00000004001a7202 */ /* 0x000fe20000000f00 */
[----:B------:R-:W-:-:S07]  /*1b30*/  IMAD.MOV.U32 R27, RZ, RZ, R5 ;  /* 0x000000ffff1b7224 */ /* 0x000fce00078e0005 */
.L_x_25:
[----:B------:R-:W-:Y:S05]  /*1b40*/  BSYNC.RECONVERGENT B1 ;  /* 0x0000000000017941 */ /* 0x000fea0003800200 */
.L_x_24:
[----:B------:R0:W-:Y:S04]  /*1b50*/  ST.E.64 desc[UR36][R28.64+0x8], R8 ;  /* 0x000008081c007985 */ /* 0x0001e8000c101b24 */
        /* <DEDUP_REMOVED lines=35> */
[----:B------:R-:W-:Y:S01]  /*1d90*/  VIADD R31, R11, 0xfff00000 ;  /* 0xfff000000b1f7836 */ /* 0x000fe20000000000 */
[----:B------:R-:W-:-:S05]  /*1da0*/  MOV R30, R10 ;  /* 0x0000000a001e7202 */ /* 0x000fca0000000f00 */
        /* <DEDUP_REMOVED lines=9> */
[----:B------:R-:W-:Y:S01]  /*1e40*/  IMAD.MOV.U32 R26, RZ, RZ, R4 ;  /* 0x000000ffff1a7224 */ /* 0x000fe200078e0004 */
[----:B------:R-:W-:-:S07]  /*1e50*/  MOV R27, R5 ;  /* 0x00000005001b7202 */ /* 0x000fce0000000f00 */
.L_x_27:
[----:B------:R-:W-:Y:S05]  /*1e60*/  BSYNC.RECONVERGENT B1 ;  /* 0x0000000000017941 */ /* 0x000fea0003800200 */
.L_x_26:
        /* <DEDUP_REMOVED lines=40> */
[----:B0-----:R-:W-:Y:S10]  /*20f0*/  @!P0 BRA `(.L_x_29) ;  /* 0x0000000000208947 */ /* 0x001ff40003800000 */
        /* <DEDUP_REMOVED lines=8> */
.L_x_29:
[----:B------:R-:W-:Y:S05]  /*2180*/  BSYNC.RECONVERGENT B1 ;  /* 0x0000000000017941 */ /* 0x000fea0003800200 */
.L_x_28:
        /* <DEDUP_REMOVED lines=28> */
[----:B------:R-:W-:-:S04]  /*2350*/  IADD3 R36, PT, PT, R5, -0x3500000, RZ ;  /* 0xfcb0000005247810 */ /* 0x000fc80007ffe0ff */
[----:B------:R-:W-:Y:S02]  /*2360*/  ISETP.GE.U32.AND P0, PT, R36, 0x7ca00000, PT ;  /* 0x7ca000002400780c */ /* 0x000fe40003f06070 */
        /* <DEDUP_REMOVED lines=11> */
[----:B------:R-:W-:Y:S01]  /*2420*/  IMAD.MOV.U32 R0, RZ, RZ, R10 ;  /* 0x000000ffff007224 */ /* 0x000fe200078e000a */
[----:B------:R-:W-:Y:S01]  /*2430*/  MOV R14, R16 ;  /* 0x00000010000e7202 */ /* 0x000fe20000000f00 */
[----:B------:R-:W-:Y:S01]  /*2440*/  IMAD.MOV.U32 R15, RZ, RZ, R17 ;  /* 0x000000ffff0f7224 */ /* 0x000fe200078e0011 */
[----:B------:R-:W-:Y:S01]  /*2450*/  MOV R10, 0x2480 ;  /* 0x00002480000a7802 */ /* 0x000fe20000000f00 */
[----:B------:R-:W-:-:S07]  /*2460*/  IMAD.MOV.U32 R11, RZ, RZ, R31 ;  /* 0x000000ffff0b7224 */ /* 0x000fce00078e001f */
[----:B------:R-:W-:Y:S05]  /*2470*/  CALL.REL.NOINC `($__internal_1_$__cuda_sm20_dsqrt_rn_f64_mediumpath_v1) ;  /* 0x0000005800b87944 */ /* 0x000fea0003c00000 */
[----:B------:R-:W-:Y:S02]  /*2480*/  IMAD.MOV.U32 R26, RZ, RZ, R4 ;  /* 0x000000ffff1a7224 */ /* 0x000fe400078e0004 */
[----:B------:R-:W-:-:S07]  /*2490*/  IMAD.MOV.U32 R27, RZ, RZ, R5 ;  /* 0x000000ffff1b7224 */ /* 0x000fce00078e0005 */
.L_x_31:
[----:B------:R-:W-:Y:S05]  /*24a0*/  BSYNC.RECONVERGENT B1 ;  /* 0x0000000000017941 */ /* 0x000fea0003800200 */
.L_x_30:
        /* <DEDUP_REMOVED lines=19> */
[----:B---3--:R-:W-:Y:S01]  /*25e0*/  MOV R12, 0x0 ;  /* 0x00000000000c7802 */ /* 0x008fe20000000f00 */
[----:B------:R-:W-:Y:S02]  /*25f0*/  IMAD.MOV.U32 R13, RZ, RZ, 0x3fd80000 ;  /* 0x3fd80000ff0d7424 */ /* 0x000fe400078e00ff */
[----:B------:R-:W-:-:S08]  /*2600*/  DMUL R16, R16, R16 ;  /* 0x0000001010107228 */ /* 0x000fd00000000000 */
        /* <DEDUP_REMOVED lines=27> */
.L_x_33:
[----:B------:R-:W-:Y:S05]  /*27c0*/  BSYNC.RECONVERGENT B1 ;  /* 0x0000000000017941 */ /* 0x000fea0003800200 */
.L_x_32:
        /* <DEDUP_REMOVED lines=10> */
[----:B------:R-:W4:Y:S03]  /*2870*/  LDG.E.64 R14, desc[UR36][R32.64+0x48] ;  /* 0x00004824200e7981 */ /* 0x000f26000c1e1b00 */
[----:B------:R-:W-:Y:S01]  /*2880*/  DADD R16, R12, R16 ;  /* 0x000000000c107229 */ /* 0x000fe20000000010 */
[----:B------:R-:W-:Y:S07]  /*2890*/  BSSY.RECONVERGENT B1, `(.L_x_34) ;  /* 0x0000025000017945 */ /* 0x000fee0003800200 */
[----:B----4-:R-:W-:Y:S01]  /*28a0*/  DADD R16, R14, R16 ;  /* 0x000000000e107229 */ /* 0x010fe20000000010 */
[----:B------:R4:W-:Y:S07]  /*28b0*/  ST.E.64 desc[UR36][R6.64+0x18], R14 ;  /* 0x0000180e06007985 */ /* 0x0009ee000c101b24 */
[----:B------:R-:W-:-:S08]  /*28c0*/  DMUL R30, R16, 0.25 ;  /* 0x3fd00000101e7828 */ /* 0x000fd00000000000 */
[--C-:B0-----:R-:W-:Y:S02]  /*28d0*/  DADD R8, R10, -R30.reuse ;  /* 0x000000000a087229 */ /* 0x101fe4000000081e */
[--C-:B-1----:R-:W-:Y:S02]  /*28e0*/  DADD R4, R4, -R30.reuse ;  /* 0x0000000004047229 */ /* 0x102fe4000000081e */
[----:B--2---:R-:W-:-:S04]  /*28f0*/  DADD R10, R12, -R30 ;  /* 0x000000000c0a7229 */ /* 0x004fc8000000081e */
[----:B------:R-:W-:-:S08]  /*2900*/  DMUL R8, R8, R8 ;  /* 0x0000000808087228 */ /* 0x000fd00000000000 */
[----:B------:R-:W-:Y:S02]  /*2910*/  DFMA R8, R4, R4, R8 ;  /* 0x000000040408722b */ /* 0x000fe40000000008 */
[----:B------:R-:W-:-:S06]  /*2920*/  DADD R4, R14, -R30 ;  /* 0x000000000e047229 */ /* 0x000fcc000000081e */
[----:B------:R-:W-:Y:S01]  /*2930*/  DFMA R8, R10, R10, R8 ;  /* 0x0000000a0a08722b */ /* 0x000fe20000000008 */
[----:B------:R-:W-:Y:S01]  /*2940*/  IMAD.MOV.U32 R10, RZ, RZ, 0x0 ;  /* 0x00000000ff0a7424 */ /* 0x000fe200078e00ff */
[----:B------:R-:W-:-:S06]  /*2950*/  MOV R11, 0x3fd80000 ;  /* 0x3fd80000000b7802 */ /* 0x000fcc0000000f00 */
        /* <DEDUP_REMOVED lines=13> */
[----:B---3--:R-:W-:-:S08]  /*2a30*/  DFMA R12, R10, -R10, R4 ;  /* 0x8000000a0a0c722b */ /* 0x008fd00000000004 */
[----:B------:R-:W-:Y:S01]  /*2a40*/  DFMA R32, R12, R16, R10 ;  /* 0x000000100c20722b */ /* 0x000fe2000000000a */
[----:B----4-:R-:W-:Y:S10]  /*2a50*/  @!P0 BRA `(.L_x_35) ;  /* 0x0000000000208947 */ /* 0x010ff40003800000 */
[----:B------:R-:W-:Y:S01]  /*2a60*/  IMAD.MOV.U32 R14, RZ, RZ, R10 ;  /* 0x000000ffff0e7224 */ /* 0x000fe200078e000a */
[----:B------:R-:W-:Y:S01]  /*2a70*/  MOV R10, 0x2ac0 ;  /* 0x00002ac0000a7802 */ /* 0x000fe20000000f00 */
[----:B------:R-:W-:Y:S01]  /*2a80*/  IMAD.MOV.U32 R15, RZ, RZ, R11 ;  /* 0x000000ffff0f7224 */ /* 0x000fe200078e000b */
[----:B------:R-:W-:Y:S01]  /*2a90*/  MOV R11, R17 ;  /* 0x00000011000b7202 */ /* 0x000fe20000000f00 */
[----:B------:R-:W-:-:S07]  /*2aa0*/  IMAD.MOV.U32 R0, RZ, RZ, R8 ;  /* 0x000000ffff007224 */ /* 0x000fce00078e0008 */
[----:B------:R-:W-:Y:S05]  /*2ab0*/  CALL.REL.NOINC `($__internal_1_$__cuda_sm20_dsqrt_rn_f64_mediumpath_v1) ;  /* 0x0000005400287944 */ /* 0x000fea0003c00000 */
[----:B------:R-:W-:Y:S02]  /*2ac0*/  IMAD.MOV.U32 R32, RZ, RZ, R4 ;  /* 0x000000ffff207224 */ /* 0x000fe400078e0004 */
[----:B------:R-:W-:-:S07]  /*2ad0*/  IMAD.MOV.U32 R33, RZ, RZ, R5 ;  /* 0x000000ffff217224 */ /* 0x000fce00078e0005 */
.L_x_35:
[----:B------:R-:W-:Y:S05]  /*2ae0*/  BSYNC.RECONVERGENT B1 ;  /* 0x0000000000017941 */ /* 0x000fea0003800200 */
.L_x_34:
[----:B------:R-:W-:Y:S04]  /*2af0*/  ST.E.64 desc[UR36][R28.64+0x30], R30 ;  /* 0x0000301e1c007985 */ /* 0x000fe8000c101b24 */
[----:B------:R0:W-:Y:S04]  /*2b00*/  ST.E.64 desc[UR36][R20.64+0x30], R32 ;  /* 0x0000302014007985 */ /* 0x0001e8000c101b24 */
[----:B------:R-:W2:Y:S04]  /*2b10*/  LDG.E.64 R40, desc[UR36][R34.64+0x20] ;  /* 0x0000202422287981 */ /* 0x000ea8000c1e1b00 */
[----:B------:R-:W3:Y:S04]  /*2b20*/  LDG.E.64 R26, desc[UR36][R34.64+0x48] ;  /* 0x00004824221a7981 */ /* 0x000ee8000c1e1b00 */
[----:B------:R-:W4:Y:S04]  /*2b30*/  LDG.E.64 R38, desc[UR36][R34.64+0x28] ;  /* 0x0000282422267981 */ /* 0x000f28000c1e1b00 */
[----:B------:R1:W5:Y:S04]  /*2b40*/  LDG.E.64 R16, desc[UR36][R34.64+0xb8] ;  /* 0x0000b82422107981 */ /* 0x000368000c1e1b00 */
[----:B------:R1:W5:Y:S04]  /*2b50*/  LDG.E.64 R6, desc[UR36][R34.64+0xb0] ;  /* 0x0000b02422067981 */ /* 0x000368000c1e1b00 */
[----:B------:R1:W5:Y:S04]  /*2b60*/  LDG.E.64 R8, desc[UR36][R34.64+0xa8] ;  /* 0x0000a82422087981 */ /* 0x000368000c1e1b00 */
[----:B------:R1:W5:Y:S04]  /*2b70*/  LDG.E.64 R10, desc[UR36][R34.64+0xa0] ;  /* 0x0000a024220a7981 */ /* 0x000368000c1e1b00 */
[----:B------:R1:W5:Y:S04]  /*2b80*/  LDG.E.64 R12, desc[UR36][R34.64+0x98] ;  /* 0x00009824220c7981 */ /* 0x000368000c1e1b00 */
[----:B------:R1:W5:Y:S04]  /*2b90*/  LDG.E.64 R14, desc[UR36][R34.64+0x90] ;  /* 0x00009024220e7981 */ /* 0x000368000c1e1b00 */
[----:B0-----:R1:W5:Y:S04]  /*2ba0*/  LDG.E.64 R20, desc[UR36][R34.64+0x88] ;  /* 0x0000882422147981 */ /* 0x001368000c1e1b00 */
[----:B------:R1:W5:Y:S04]  /*2bb0*/  LDG.E.64 R30, desc[UR36][R34.64+0x80] ;  /* 0x00008024221e7981 */ /* 0x000368000c1e1b00 */
[----:B------:R-:W4:Y:S04]  /*2bc0*/  LDG.E.64 R32, desc[UR36][R34.64+0x58] ;  /* 0x0000582422207981 */ /* 0x000f28000c1e1b00 */
[----:B------:R-:W4:Y:S04]  /*2bd0*/  LDG.E.64 R28, desc[UR36][R34.64+0x50] ;  /* 0x00005024221c7981 */ /* 0x000f28000c1e1b00 */
[----:B------:R-:W4:Y:S04]  /*2be0*/  LDG.E.64 R4, desc[UR36][R34.64+0x40] ;  /* 0x0000402422047981 */ /* 0x000f28000c1e1b00 */
[----:B------:R-:W4:Y:S04]  /*2bf0*/  LDG.E.64 R36, desc[UR36][R34.64+0x38] ;  /* 0x0000382422247981 */ /* 0x000f28000c1e1b00 */
[----:B--2---:R-:W3:Y:S04]  /*2c00*/  LD.E.64 R42, desc[UR36][R40.64] ;  /* 0x00000024282a7980 */ /* 0x004ee8000c101b00 */
[----:B---3--:R0:W-:Y:S04]  /*2c10*/  ST.E.64 desc[UR36][R26.64], R42 ;  /* 0x0000002a1a007985 */ /* 0x0081e8000c101b24 */
[----:B----4-:R-:W2:Y:S04]  /*2c20*/  LD.E.64 R44, desc[UR36][R38.64] ;  /* 0x00000024262c7980 */ /* 0x010ea8000c101b00 */
[----:B--2---:R2:W-:Y:S04]  /*2c30*/  ST.E.64 desc[UR36][R28.64], R44 ;  /* 0x0000002c1c007985 */ /* 0x0045e8000c101b24 */
[----:B------:R-:W3:Y:S04]  /*2c40*/  LD.E.64 R46, desc[UR36][R40.64+0x8] ;  /* 0x00000824282e7980 */ /* 0x000ee8000c101b00 */
[----:B---3--:R3:W-:Y:S04]  /*2c50*/  ST.E.64 desc[UR36][R26.64+0x8], R46 ;  /* 0x0000082e1a007985 */ /* 0x0087e8000c101b24 */
[----:B------:R-:W4:Y:S04]  /*2c60*/  LD.E.64 R48, desc[UR36][R38.64+0x8] ;  /* 0x0000082426307980 */ /* 0x000f28000c101b00 */
[----:B----4-:R-:W-:Y:S04]  /*2c70*/  ST.E.64 desc[UR36][R28.64+0x8], R48 ;  /* 0x000008301c007985 */ /* 0x010fe8000c101b24 */
[----:B------:R-:W4:Y:S04]  /*2c80*/  LD.E.64 R50, desc[UR36][R40.64+0x10] ;  /* 0x0000102428327980 */ /* 0x000f28000c101b00 */
[----:B----4-:R-:W-:Y:S04]  /*2c90*/  ST.E.64 desc[UR36][R26.64+0x10], R50 ;  /* 0x000010321a007985 */ /* 0x010fe8000c101b24 */
[----:B------:R-:W4:Y:S04]  /*2ca0*/  LD.E.64 R52, desc[UR36][R38.64+0x10] ;  /* 0x0000102426347980 */ /* 0x000f28000c101b00 */
[----:B----4-:R-:W-:Y:S04]  /*2cb0*/  ST.E.64 desc[UR36][R28.64+0x10], R52 ;  /* 0x000010341c007985 */ /* 0x010fe8000c101b24 */
[----:B------:R-:W4:Y:S04]  /*2cc0*/  LD.E.64 R34, desc[UR36][R36.64] ;  /* 0x0000002424227980 */ /* 0x000f28000c101b00 */
[----:B----4-:R4:W-:Y:S04]  /*2cd0*/  ST.E.64 desc[UR36][R26.64+0x18], R34 ;  /* 0x000018221a007985 */ /* 0x0109e8000c101b24 */
[----:B0-----:R-:W2:Y:S04]  /*2ce0*/  LD.E.64 R42, desc[UR36][R4.64] ;  /* 0x00000024042a7980 */ /* 0x001ea8000c101b00 */
[----:B--2---:R0:W-:Y:S04]  /*2cf0*/  ST.E.64 desc[UR36][R28.64+0x18], R42 ;  /* 0x0000182a1c007985 */ /* 0x0041e8000c101b24 */
[----:B------:R-:W2:Y:S04]  /*2d00*/  LD.E.64 R44, desc[UR36][R36.64+0x8] ;  /* 0x00000824242c7980 */ /* 0x000ea8000c101b00 */
[----:B--2---:R2:W-:Y:S04]  /*2d10*/  ST.E.64 desc[UR36][R26.64+0x20], R44 ;  /* 0x0000202c1a007985 */ /* 0x0045e8000c101b24 */
[----:B---3--:R-:W3:Y:S04]  /*2d20*/  LD.E.64 R46, desc[UR36][R4.64+0x8] ;  /* 0x00000824042e7980 */ /* 0x008ee8000c101b00 */
[----:B---3--:R3:W-:Y:S04]  /*2d30*/  ST.E.64 desc[UR36][R28.64+0x20], R46 ;  /* 0x0000202e1c007985 */ /* 0x0087e8000c101b24 */
[----:B------:R-:W4:Y:S04]  /*2d40*/  LD.E.64 R40, desc[UR36][R36.64+0x10] ;  /* 0x0000102424287980 */ /* 0x000f28000c101b00 */
[----:B----4-:R4:W-:Y:S04]  /*2d50*/  ST.E.64 desc[UR36][R26.64+0x28], R40 ;  /* 0x000028281a007985 */ /* 0x0109e8000c101b24 */
[----:B------:R-:W2:Y:S04]  /*2d60*/  LD.E.64 R38, desc[UR36][R4.64+0x10] ;  /* 0x0000102404267980 */ /* 0x000ea8000c101b00 */
[----:B--2---:R2:W-:Y:S04]  /*2d70*/  ST.E.64 desc[UR36][R28.64+0x28], R38 ;  /* 0x000028261c007985 */ /* 0x0045e8000c101b24 */
[----:B------:R-:W3:Y:S04]  /*2d80*/  LD.E.64 R34, desc[UR36][R36.64+0x18] ;  /* 0x0000182424227980 */ /* 0x000ee8000c101b00 */
[----:B---3--:R3:W-:Y:S04]  /*2d90*/  ST.E.64 desc[UR36][R26.64+0x30], R34 ;  /* 0x000030221a007985 */ /* 0x0087e8000c101b24 */
[----:B0-----:R-:W4:Y:S04]  /*2da0*/  LD.E.64 R42, desc[UR36][R4.64+0x18] ;  /* 0x00001824042a7980 */ /* 0x001f28000c101b00 */
[----:B----4-:R0:W-:Y:S04]  /*2db0*/  ST.E.64 desc[UR36][R28.64+0x30], R42 ;  /* 0x0000302a1c007985 */ /* 0x0101e8000c101b24 */
[----:B------:R-:W4:Y:S04]  /*2dc0*/  LD.E.64 R44, desc[UR36][R36.64+0x20] ;  /* 0x00002024242c7980 */ /* 0x000f28000c101b00 */
[----:B----4-:R4:W-:Y:S04]  /*2dd0*/  ST.E.64 desc[UR36][R26.64+0x38], R44 ;  /* 0x0000382c1a007985 */ /* 0x0109e8000c101b24 */
[----:B------:R-:W2:Y:S04]  /*2de0*/  LD.E.64 R46, desc[UR36][R4.64+0x20] ;  /* 0x00002024042e7980 */ /* 0x000ea8000c101b00 */
[----:B--2---:R2:W-:Y:S04]  /*2df0*/  ST.E.64 desc[UR36][R28.64+0x38], R46 ;  /* 0x0000382e1c007985 */ /* 0x0045e8000c101b24 */
[----:B------:R-:W3:Y:S04]  /*2e00*/  LD.E.64 R40, desc[UR36][R36.64+0x28] ;  /* 0x0000282424287980 */ /* 0x000ee8000c101b00 */
[----:B---3--:R3:W-:Y:S04]  /*2e10*/  ST.E.64 desc[UR36][R26.64+0x40], R40 ;  /* 0x000040281a007985 */ /* 0x0087e8000c101b24 */
[----:B------:R-:W4:Y:S04]  /*2e20*/  LD.E.64 R38, desc[UR36][R4.64+0x28] ;  /* 0x0000282404267980 */ /* 0x000f28000c101b00 */
[----:B----4-:R1:W-:Y:S04]  /*2e30*/  ST.E.64 desc[UR36][R28.64+0x40], R38 ;  /* 0x000040261c007985 */ /* 0x0103e8000c101b24 */
[----:B------:R-:W4:Y:S01]  /*2e40*/  LD.E.64 R34, desc[UR36][R36.64+0x30] ;  /* 0x0000302424227980 */ /* 0x000f22000c101b00 */
[----:B------:R-:W2:Y:S03]  /*2e50*/  LDC.64 R48, c[0x0][0x388] ;  /* 0x0000e200ff307b82 */ /* 0x000ea60000000a00 */
[----:B----4-:R1:W-:Y:S04]  /*2e60*/  ST.E.64 desc[UR36][R26.64+0x48], R34 ;  /* 0x000048221a007985 */ /* 0x0103e8000c101b24 */
[----:B0-----:R-:W4:Y:S04]  /*2e70*/  LD.E.64 R42, desc[UR36][R4.64+0x30] ;  /* 0x00003024042a7980 */ /* 0x001f28000c101b00 */
[----:B----4-:R1:W-:Y:S04]  /*2e80*/  ST.E.64 desc[UR36][R28.64+0x48], R42 ;  /* 0x0000482a1c007985 */ /* 0x0103e8000c101b24 */
[----:B--2---:R-:W2:Y:S04]  /*2e90*/  LDG.E.64 R44, desc[UR36][R48.64+0x18] ;  /* 0x00001824302c7981 */ /* 0x004ea8000c1e1b00 */
[----:B--2---:R1:W-:Y:S04]  /*2ea0*/  ST.E.64 desc[UR36][R32.64], R44 ;  /* 0x0000002c20007985 */ /* 0x0043e8000c101b24 */
[----:B------:R-:W2:Y:S04]  /*2eb0*/  LDG.E.64 R46, desc[UR36][R48.64+0x10] ;  /* 0x00001024302e7981 */ /* 0x000ea8000c1e1b00 */
[----:B--2---:R1:W-:Y:S04]  /*2ec0*/  ST.E.64 desc[UR36][R32.64+0x8], R46 ;  /* 0x0000082e20007985 */ /* 0x0043e8000c101b24 */
[----:B---3--:R-:W2:Y:S04]  /*2ed0*/  LDG.E.64 R40, desc[UR36][R48.64+0x8] ;  /* 0x0000082430287981 */ /* 0x008ea8000c1e1b00 */
[----:B--2---:R1:W-:Y:S04]  /*2ee0*/  ST.E.64 desc[UR36][R32.64+0x10], R40 ;  /* 0x0000102820007985 */ /* 0x0043e8000c101b24 */
[----:B------:R-:W2:Y:S04]  /*2ef0*/  LDG.E.64 R36, desc[UR36][R48.64] ;  /* 0x0000002430247981 */ /* 0x000ea8000c1e1b00 */
[----:B------:R1:W-:Y:S04]  /*2f00*/  ST.E.64 desc[UR36][R32.64+0x20], RZ ;  /* 0x000020ff20007985 */ /* 0x0003e8000c101b24 */
[----:B------:R1:W-:Y:S04]  /*2f10*/  ST.E.64 desc[UR36][R32.64+0x28], RZ ;  /* 0x000028ff20007985 */ /* 0x0003e8000c101b24 */
[----:B------:R1:W-:Y:S04]  /*2f20*/  ST.E.64 desc[UR36][R32.64+0x30], RZ ;  /* 0x000030ff20007985 */ /* 0x0003e8000c101b24 */
[----:B------:R1:W-:Y:S04]  /*2f30*/  ST.E.64 desc[UR36][R32.64+0x38], RZ ;  /* 0x000038ff20007985 */ /* 0x0003e8000c101b24 */
[----:B------:R1:W-:Y:S04]  /*2f40*/  ST.E.64 desc[UR36][R32.64+0x40], RZ ;  /* 0x000040ff20007985 */ /* 0x0003e8000c101b24 */
[----:B------:R1:W-:Y:S01]  /*2f50*/  ST.E.64 desc[UR36][R32.64+0x48], RZ ;  /* 0x000048ff20007985 */ /* 0x0003e2000c101b24 */
[----:B------:R-:W-:-:S03]  /*2f60*/  IMAD.MOV.U32 R19, RZ, RZ, RZ ;  /* 0x000000ffff137224 */ /* 0x000fc600078e00ff */
[----:B--2---:R1:W-:Y:S04]  /*2f70*/  ST.E.64 desc[UR36][R32.64+0x18], R36 ;  /* 0x0000182420007985 */ /* 0x0043e8000c101b24 */
.L_x_40:
[C---:B---3-5:R-:W-:Y:S01]  /*2f80*/  IMAD.WIDE.U32 R4, R19.reuse, 0x8, R20 ;  /* 0x0000000813047825 */ /* 0x068fe200078e0014 */
[----:B------:R-:W0:Y:S03]  /*2f90*/  LDCU.64 UR8, c[0x4][0x28] ;  /* 0x01000500ff0877ac */ /* 0x000e260008000a00 */
[----:B-1----:R-:W-:Y:S01]  /*2fa0*/  IMAD.WIDE.U32 R34, R19, 0x8, R14 ;  /* 0x0000000813227825 */ /* 0x002fe200078e000e */
[----:B------:R1:W-:Y:S01]  /*2fb0*/  ST.E.64 desc[UR36][R4.64], RZ ;  /* 0x000000ff04007985 */ /* 0x0003e2000c101b24 */
[----:B------:R-:W2:Y:S02]  /*2fc0*/  LDCU.64 UR10, c[0x0][0x380] ;  /* 0x00007000ff0a77ac */ /* 0x000ea40008000a00 */
[----:B------:R-:W-:Y:S01]  /*2fd0*/  IMAD.MOV.U32 R3, RZ, RZ, RZ ;  /* 0x000000ffff037224 */ /* 0x000fe200078e00ff */
[----:B------:R1:W-:Y:S06]  /*2fe0*/  ST.E.64 desc[UR36][R34.64], RZ ;  /* 0x000000ff22007985 */ /* 0x0003ec000c101b24 */
.L_x_39:
[----:B-1-3--:R-:W1:Y:S01]  /*2ff0*/  I2F.F64.U32 R4, R19 ;  /* 0x0000001300047312 */ /* 0x00ae620000201800 */
[----:B------:R-:W-:Y:S01]  /*3000*/  UMOV UR4, 0x769cf0e0 ;  /* 0x769cf0e000047882 */ /* 0x000fe20000000000 */
[----:B------:R-:W-:Y:S01]  /*3010*/  UMOV UR5, 0x3fe41b2f ;  /* 0x3fe41b2f00057882 */ /* 0x000fe20000000000 */
[----:B------:R-:W-:-:S05]  /*3020*/  IMAD.MOV.U32 R0, RZ, RZ, 0x1 ;  /* 0x00000001ff007424 */ /* 0x000fca00078e00ff */
[----:B------:R-:W3:Y:S01]  /*3030*/  I2F.F64.U32 R48, R3 ;  /* 0x0000000300307312 */ /* 0x000ee20000201800 */
[----:B-1----:R-:W-:-:S08]  /*3040*/  DMUL R4, R4, UR4 ;  /* 0x0000000404047c28 */ /* 0x002fd00008000000 */
[----:B---3--:R-:W-:Y:S02]  /*3050*/  DMUL R48, R48, R4 ;  /* 0x0000000430307228 */ /* 0x008fe40000000000 */
[----:B------:R-:W-:-:S06]  /*3060*/  DMUL R4, RZ, +INF ;  /* 0x7ff00000ff047828 */ /* 0x000fcc0000000000 */
[----:B------:R-:W-:-:S14]  /*3070*/  DSETP.NEU.AND P0, PT, R48, +INF , PT ;  /* 0x7ff000003000742a */ /* 0x000fdc0003f0d000 */
[----:B------:R-:W-:Y:S05]  /*3080*/  @!P0 BRA `(.L_x_36) ;  /* 0x0000000000588947 */ /* 0x000fea0003800000 */
[----:B------:R-:W-:Y:S01]  /*3090*/  UMOV UR4, 0x6dc9c883 ;  /* 0x6dc9c88300047882 */ /* 0x000fe20000000000 */
[----:B------:R-:W-:Y:S01]  /*30a0*/  UMOV UR5, 0x3fe45f30 ;  /* 0x3fe45f3000057882 */ /* 0x000fe20000000000 */
[C---:B------:R-:W-:Y:S02]  /*30b0*/  DSETP.GE.AND P0, PT, R48.reuse, 2.14748364800000000000e+09, PT ;  /* 0x41e000003000742a */ /* 0x040fe40003f06000 */
[----:B------:R-:W-:Y:S01]  /*30c0*/  DMUL R34, R48, UR4 ;  /* 0x0000000430227c28 */ /* 0x000fe20008000000 */
[----:B------:R-:W-:Y:S01]  /*30d0*/  UMOV UR4, 0x54442d18 ;  /* 0x54442d1800047882 */ /* 0x000fe20000000000 */
[----:B------:R-:W-:-:S04]  /*30e0*/  UMOV UR5, 0x3ff921fb ;  /* 0x3ff921fb00057882 */ /* 0x000fc80000000000 */
[----:B------:R-:W1:Y:S08]  /*30f0*/  F2I.F64 R0, R34 ;  /* 0x0000002200007311 */ /* 0x000e700000301100 */
[----:B-1----:R-:W1:Y:S02]  /*3100*/  I2F.F64 R4, R0 ;  /* 0x0000000000047312 */ /* 0x002e640000201c00 */
[----:B-1----:R-:W-:Y:S01]  /*3110*/  DFMA R36, R4, -UR4, R48 ;  /* 0x8000000404247c2b */ /* 0x002fe20008000030 */
[----:B------:R-:W-:Y:S01]  /*3120*/  UMOV UR4, 0x33145c00 ;  /* 0x33145c0000047882 */ /* 0x000fe20000000000 */
[----:B------:R-:W-:-:S06]  /*3130*/  UMOV UR5, 0x3c91a626 ;  /* 0x3c91a62600057882 */ /* 0x000fcc0000000000 */
[----:B------:R-:W-:Y:S01]  /*3140*/  DFMA R36, R4, -UR4, R36 ;  /* 0x8000000404247c2b */ /* 0x000fe20008000024 */
[----:B------:R-:W-:Y:S01]  /*3150*/  UMOV UR4, 0x252049c0 ;  /* 0x252049c000047882 */ /* 0x000fe20000000000 */
[----:B------:R-:W-:-:S06]  /*3160*/  UMOV UR5, 0x397b839a ;  /* 0x397b839a00057882 */ /* 0x000fcc0000000000 */
[----:B------:R-:W-:Y:S01]  /*3170*/  DFMA R4, R4, -UR4, R36 ;  /* 0x8000000404047c2b */ /* 0x000fe20008000024 */
[----:B------:R-:W-:Y:S10]  /*3180*/  @!P0 BRA `(.L_x_37) ;  /* 0x0000000000148947 */ /* 0x000ff40003800000 */
[----:B------:R-:W-:Y:S01]  /*3190*/  MOV R4, R48 ;  /* 0x0000003000047202 */ /* 0x000fe20000000f00 */
[----:B------:R-:W-:Y:S01]  /*31a0*/  IMAD.MOV.U32 R39, RZ, RZ, R49 ;  /* 0x000000ffff277224 */ /* 0x000fe200078e0031 */
[----:B------:R-:W-:-:S07]  /*31b0*/  MOV R0, 0x31d0 ;  /* 0x000031d000007802 */ /* 0x000fce0000000f00 */
[----:B0-2---:R-:W-:Y:S05]  /*31c0*/  CALL.REL.NOINC `($_Z6massV2PdS_P7nodeSOAS_$__internal_trig_reduction_slowpathd) ;  /* 0x0000005000107944 */ /* 0x005fea0003c00000 */
[----:B------:R-:W-:-:S07]  /*31d0*/  IMAD.MOV.U32 R0, RZ, RZ, R40 ;  /* 0x000000ffff007224 */ /* 0x000fce00078e0028 */
.L_x_37:
[----:B------:R-:W-:-:S07]  /*31e0*/  VIADD R0, R0, 0x1 ;  /* 0x0000000100007836 */ /* 0x000fce0000000000 */
.L_x_36:
[----:B------:R-:W-:-:S05]  /*31f0*/  IMAD.SHL.U32 R34, R0, 0x40, RZ ;  /* 0x0000004000227824 */ /* 0x000fca00078e00ff */
[----:B------:R-:W-:-:S04]  /*3200*/  LOP3.LUT R34, R34, 0x40, RZ, 0xc0, !PT ;  /* 0x0000004022227812 */ /* 0x000fc800078ec0ff */
[----:B0-----:R-:W-:-:S05]  /*3210*/  IADD3 R34, P0, PT, R34, UR8, RZ ;  /* 0x0000000822227c10 */ /* 0x001fca000ff1e0ff */
[----:B------:R-:W-:-:S05]  /*3220*/  IMAD.X R35, RZ, RZ, UR9, P0 ;  /* 0x00000009ff237e24 */ /* 0x000fca00080e06ff */
[----:B------:R-:W3:Y:S04]  /*3230*/  LDG.E.128.CONSTANT R36, desc[UR36][R34.64] ;  /* 0x0000002422247981 */ /* 0x000ee8000c1e9d00 */
[----:B------:R-:W4:Y:S04]  /*3240*/  LDG.E.128.CONSTANT R40, desc[UR36][R34.64+0x10] ;  /* 0x0000102422287981 */ /* 0x000f28000c1e9d00 */
[----:B------:R-:W5:Y:S01]  /*3250*/  LDG.E.128.CONSTANT R44, desc[UR36][R34.64+0x20] ;  /* 0x00002024222c7981 */ /* 0x000f62000c1e9d00 */
[----:B------:R-:W-:Y:S01]  /*3260*/  LOP3.LUT R50, R0, 0x1, RZ, 0xc0, !PT ;  /* 0x0000000100327812 */ /* 0x000fe200078ec0ff */
[----:B------:R-:W-:Y:S01]  /*3270*/  IMAD.MOV.U32 R53, RZ, RZ, 0x3da8ff83 ;  /* 0x3da8ff83ff357424 */ /* 0x000fe200078e00ff */
[----:B------:R-:W-:Y:S01]  /*3280*/  MOV R52, 0x20fd8164 ;  /* 0x20fd816400347802 */ /* 0x000fe20000000f00 */
[----:B------:R-:W-:Y:S01]  /*3290*/  DSETP.NEU.AND P1, PT, R48, +INF , PT ;  /* 0x7ff000003000742a */ /* 0x000fe20003f2d000 */
[----:B------:R-:W-:Y:S01]  /*32a0*/  ISETP.NE.U32.AND P0, PT, R50, 0x1, PT ;  /* 0x000000013200780c */ /* 0x000fe20003f05070 */
[----:B------:R-:W-:-:S03]  /*32b0*/  DMUL R50, R4, R4 ;  /* 0x0000000404327228 */ /* 0x000fc60000000000 */
[----:B------:R-:W-:Y:S02]  /*32c0*/  FSEL R52, R52, -8.06006814911005101289e+34, !P0 ;  /* 0xf9785eba34347808 */ /* 0x000fe40004000000 */
[----:B------:R-:W-:-:S06]  /*32d0*/  FSEL R53, -R53, 0.11223486810922622681, !P0 ;  /* 0x3de5db6535357808 */ /* 0x000fcc0004000100 */
[----:B---3--:R-:W-:-:S08]  /*32e0*/  DFMA R36, R50, R52, R36 ;  /* 0x000000343224722b */ /* 0x008fd00000000024 */
[----:B------:R-:W-:-:S08]  /*32f0*/  DFMA R36, R50, R36, R38 ;  /* 0x000000243224722b */ /* 0x000fd00000000026 */
[----:B----4-:R-:W-:-:S08]  /*3300*/  DFMA R36, R50, R36, R40 ;  /* 0x000000243224722b */ /* 0x010fd00000000028 */
[----:B------:R-:W-:-:S08]  /*3310*/  DFMA R36, R50, R36, R42 ;  /* 0x000000243224722b */ /* 0x000fd0000000002a */
[----:B-----5:R-:W-:-:S08]  /*3320*/  DFMA R36, R50, R36, R44 ;  /* 0x000000243224722b */ /* 0x020fd0000000002c */
[----:B------:R-:W-:-:S08]  /*3330*/  DFMA R36, R50, R36, R46 ;  /* 0x000000243224722b */ /* 0x000fd0000000002e */
[----:B------:R-:W-:Y:S02]  /*3340*/  DFMA R4, R36, R4, R4 ;  /* 0x000000042404722b */ /* 0x000fe40000000004 */
[----:B------:R-:W-:-:S10]  /*3350*/  DFMA R36, R50, R36, 1 ;  /* 0x3ff000003224742b */ /* 0x000fd40000000024 */
[----:B------:R-:W-:Y:S02]  /*3360*/  FSEL R36, R36, R4, !P0 ;  /* 0x0000000424247208 */ /* 0x000fe40004000000 */
[----:B------:R-:W-:Y:S01]  /*3370*/  FSEL R37, R37, R5, !P0 ;  /* 0x0000000525257208 */ /* 0x000fe20004000000 */
[----:B------:R-:W-:Y:S01]  /*3380*/  DMUL R4, RZ, +INF ;  /* 0x7ff00000ff047828 */ /* 0x000fe20000000000 */
[----:B------:R-:W-:Y:S01]  /*3390*/  LOP3.LUT P0, RZ, R0, 0x2, RZ, 0xc0, !PT ;  /* 0x0000000200ff7812 */ /* 0x000fe2000780c0ff */
[----:B------:R-:W-:-:S03]  /*33a0*/  IMAD.MOV.U32 R0, RZ, RZ, RZ ;  /* 0x000000ffff007224 */ /* 0x000fc600078e00ff */
[----:B------:R-:W-:-:S10]  /*33b0*/  DADD R34, RZ, -R36 ;  /* 0x00000000ff227229 */ /* 0x000fd40000000824 */
[----:B------:R-:W-:Y:S02]  /*33c0*/  FSEL R34, R36, R34, !P0 ;  /* 0x0000002224227208 */ /* 0x000fe40004000000 */
[----:B------:R-:W-:Y:S01]  /*33d0*/  FSEL R35, R37, R35, !P0 ;  /* 0x0000002325237208 */ /* 0x000fe20004000000 */
[----:B------:R-:W-:Y:S06]  /*33e0*/  @!P1 BRA `(.L_x_38) ;  /* 0x0000000000549947 */ /* 0x000fec0003800000 */
[----:B------:R-:W-:Y:S01]  /*33f0*/  UMOV UR4, 0x6dc9c883 ;  /* 0x6dc9c88300047882 */ /* 0x000fe20000000000 */
[----:B------:R-:W-:Y:S01]  /*3400*/  UMOV UR5, 0x3fe45f30 ;  /* 0x3fe45f3000057882 */ /* 0x000fe20000000000 */
[C---:B------:R-:W-:Y:S02]  /*3410*/  DSETP.GE.AND P0, PT, R48.reuse, 2.14748364800000000000e+09, PT ;  /* 0x41e000003000742a */ /* 0x040fe40003f06000 */
[----:B------:R-:W-:Y:S01]  /*3420*/  DMUL R36, R48, UR4 ;  /* 0x0000000430247c28 */ /* 0x000fe20008000000 */
[----:B------:R-:W-:Y:S01]  /*3430*/  UMOV UR4, 0x54442d18 ;  /* 0x54442d1800047882 */ /* 0x000fe20000000000 */
[----:B------:R-:W-:-:S04]  /*3440*/  UMOV UR5, 0x3ff921fb ;  /* 0x3ff921fb00057882 */ /* 0x000fc80000000000 */
[----:B------:R-:W0:Y:S08]  /*3450*/  F2I.F64 R0, R36 ;  /* 0x0000002400007311 */ /* 0x000e300000301100 */
[----:B0-----:R-:W0:Y:S02]  /*3460*/  I2F.F64 R4, R0 ;  /* 0x0000000000047312 */ /* 0x001e240000201c00 */
[----:B0-----:R-:W-:Y:S01]  /*3470*/  DFMA R38, R4, -UR4, R48 ;  /* 0x8000000404267c2b */ /* 0x001fe20008000030 */
[----:B------:R-:W-:Y:S01]  /*3480*/  UMOV UR4, 0x33145c00 ;  /* 0x33145c0000047882 */ /* 0x000fe20000000000 */
[----:B------:R-:W-:-:S06]  /*3490*/  UMOV UR5, 0x3c91a626 ;  /* 0x3c91a62600057882 */ /* 0x000fcc0000000000 */
[----:B------:R-:W-:Y:S01]  /*34a0*/  DFMA R38, R4, -UR4, R38 ;  /* 0x8000000404267c2b */ /* 0x000fe20008000026 */
[----:B------:R-:W-:Y:S01]  /*34b0*/  UMOV UR4, 0x252049c0 ;  /* 0x252049c000047882 */ /* 0x000fe20000000000 */
[----:B------:R-:W-:-:S06]  /*34c0*/  UMOV UR5, 0x397b839a ;  /* 0x397b839a00057882 */ /* 0x000fcc0000000000 */
[----:B------:R-:W-:Y:S01]  /*34d0*/  DFMA R4, R4, -UR4, R38 ;  /* 0x8000000404047c2b */ /* 0x000fe20008000026 */
[----:B------:R-:W-:Y:S10]  /*34e0*/  @!P0 BRA `(.L_x_38) ;  /* 0x0000000000148947 */ /* 0x000ff40003800000 */
[----:B------:R-:W-:Y:S01]  /*34f0*/  IMAD.MOV.U32 R4, RZ, RZ, R48 ;  /* 0x000000ffff047224 */ /* 0x000fe200078e0030 */
[----:B------:R-:W-:Y:S01]  /*3500*/  MOV R0, 0x3530 ;  /* 0x0000353000007802 */ /* 0x000fe20000000f00 */
[----:B------:R-:W-:-:S07]  /*3510*/  IMAD.MOV.U32 R39, RZ, RZ, R49 ;  /* 0x000000ffff277224 */ /* 0x000fce00078e0031 */
[----:B--2---:R-:W-:Y:S05]  /*3520*/  CALL.REL.NOINC `($_Z6massV2PdS_P7nodeSOAS_$__internal_trig_reduction_slowpathd) ;  /* 0x0000004c00387944 */ /* 0x004fea0003c00000 */
[----:B------:R-:W-:-:S07]  /*3530*/  IMAD.MOV.U32 R0, RZ, RZ, R40 ;  /* 0x000000ffff007224 */ /* 0x000fce00078e0028 */
.L_x_38:
[----:B------:R-:W-:-:S04]  /*3540*/  SHF.L.U32 R36, R0, 0x6, RZ ;  /* 0x0000000600247819 */ /* 0x000fc800000006ff */
[----:B------:R-:W-:-:S04]  /*3550*/  LOP3.LUT R36, R36, 0x40, RZ, 0xc0, !PT ;  /* 0x0000004024247812 */ /* 0x000fc800078ec0ff */
[----:B------:R-:W-:-:S05]  /*3560*/  IADD3 R50, P0, PT, R36, UR8, RZ ;  /* 0x0000000824327c10 */ /* 0x000fca000ff1e0ff */
[----:B------:R-:W-:-:S05]  /*3570*/  IMAD.X R51, RZ, RZ, UR9, P0 ;  /* 0x00000009ff337e24 */ /* 0x000fca00080e06ff */
[----:B------:R-:W3:Y:S04]  /*3580*/  LDG.E.128.CONSTANT R36, desc[UR36][R50.64] ;  /* 0x0000002432247981 */ /* 0x000ee8000c1e9d00 */
[----:B------:R-:W4:Y:S04]  /*3590*/  LDG.E.128.CONSTANT R40, desc[UR36][R50.64+0x10] ;  /* 0x0000102432287981 */ /* 0x000f28000c1e9d00 */
[----:B------:R0:W5:Y:S01]  /*35a0*/  LDG.E.128.CONSTANT R44, desc[UR36][R50.64+0x20] ;  /* 0x00002024322c7981 */ /* 0x000162000c1e9d00 */
[----:B------:R-:W-:Y:S01]  /*35b0*/  LOP3.LUT R48, R0, 0x1, RZ, 0xc0, !PT ;  /* 0x0000000100307812 */ /* 0x000fe200078ec0ff */
[----:B------:R-:W-:Y:S01]  /*35c0*/  IMAD.MOV.U32 R52, RZ, RZ, 0x20fd8164 ;  /* 0x20fd8164ff347424 */ /* 0x000fe200078e00ff */
[----:B------:R-:W1:Y:S01]  /*35d0*/  S2R R56, SR_TID.X ;  /* 0x0000000000387919 */ /* 0x000e620000002100 */
[----:B------:R-:W-:Y:S01]  /*35e0*/  IMAD.MOV.U32 R53, RZ, RZ, 0x3da8ff83 ;  /* 0x3da8ff83ff357424 */ /* 0x000fe200078e00ff */
[----:B------:R-:W-:Y:S01]  /*35f0*/  ISETP.NE.U32.AND P0, PT, R48, 0x1, PT ;  /* 0x000000013000780c */ /* 0x000fe20003f05070 */
[----:B------:R-:W-:-:S03]  /*3600*/  DMUL R48, R4, R4 ;  /* 0x0000000404307228 */ /* 0x000fc60000000000 */
[----:B------:R-:W-:Y:S02]  /*3610*/  FSEL R52, R52, -8.06006814911005101289e+34, !P0 ;  /* 0xf9785eba34347808 */ /* 0x000fe40004000000 */
[----:B------:R-:W-:Y:S02]  /*3620*/  FSEL R53, -R53, 0.11223486810922622681, !P0 ;  /* 0x3de5db6535357808 */ /* 0x000fe40004000100 */
[----:B-1----:R-:W-:-:S05]  /*3630*/  IADD3 R56, P1, PT, R56, R3, RZ ;  /* 0x0000000338387210 */ /* 0x002fca0007f3e0ff */
[----:B0-----:R-:W-:Y:S01]  /*3640*/  IMAD.X R51, RZ, RZ, RZ, P1 ;  /* 0x000000ffff337224 */ /* 0x001fe200008e06ff */
[----:B--2---:R-:W-:-:S04]  /*3650*/  LEA R50, P1, R56, UR10, 0x3 ;  /* 0x0000000a38327c11 */ /* 0x004fc8000f8218ff */
[----:B------:R-:W-:Y:S01]  /*3660*/  LEA.HI.X R51, R56, UR11, R51, 0x3, P1 ;  /* 0x0000000b38337c11 */ /* 0x000fe200088f1c33 */
[----:B---3--:R-:W-:Y:S01]  /*3670*/  DFMA R52, R48, R52, R36 ;  /* 0x000000343034722b */ /* 0x008fe20000000024 */
[----:B------:R-:W-:-:S07]  /*3680*/  IMAD.WIDE.U32 R36, R3, 0x8, R30 ;  /* 0x0000000803247825 */ /* 0x000fce00078e001e */
[C---:B------:R-:W-:Y:S02]  /*3690*/  DFMA R54, R48.reuse, R52, R38 ;  /* 0x000000343036722b */ /* 0x040fe40000000026 */
[----:B------:R-:W2:Y:S04]  /*36a0*/  LD.E.64 R52, desc[UR36][R36.64] ;  /* 0x0000002424347980 */ /* 0x000ea8000c101b00 */
[----:B------:R-:W3:Y:S02]  /*36b0*/  LDG.E.64 R38, desc[UR36][R50.64] ;  /* 0x0000002432267981 */ /* 0x000ee4000c1e1b00 */
[----:B----4-:R-:W-:Y:S01]  /*36c0*/  DFMA R56, R48, R54, R40 ;  /* 0x000000363038722b */ /* 0x010fe20000000028 */
[----:B------:R-:W-:-:S05]  /*36d0*/  IMAD.WIDE.U32 R40, R19, 0x8, R20 ;  /* 0x0000000813287825 */ /* 0x000fca00078e0014 */
[----:B------:R-:W4:Y:S02]  /*36e0*/  LD.E.64 R54, desc[UR36][R40.64] ;  /* 0x0000002428367980 */ /* 0x000f24000c101b00 */
[----:B------:R-:W-:-:S08]  /*36f0*/  DFMA R42, R48, R56, R42 ;  /* 0x00000038302a722b */ /* 0x000fd0000000002a */
[----:B-----5:R-:W-:-:S08]  /*3700*/  DFMA R42, R48, R42, R44 ;  /* 0x0000002a302a722b */ /* 0x020fd0000000002c */
[----:B------:R-:W-:-:S08]  /*3710*/  DFMA R42, R48, R42, R46 ;  /* 0x0000002a302a722b */ /* 0x000fd0000000002e */
[----:B------:R-:W-:Y:S02]  /*3720*/  DFMA R4, R42, R4, R4 ;  /* 0x000000042a04722b */ /* 0x000fe40000000004 */
[----:B------:R-:W-:-:S10]  /*3730*/  DFMA R42, R48, R42, 1 ;  /* 0x3ff00000302a742b */ /* 0x000fd4000000002a */
[----:B------:R-:W-:Y:S02]  /*3740*/  FSEL R42, R42, R4, !P0 ;  /* 0x000000042a2a7208 */ /* 0x000fe40004000000 */
[----:B------:R-:W-:Y:S02]  /*3750*/  FSEL R43, R43, R5, !P0 ;  /* 0x000000052b2b7208 */ /* 0x000fe40004000000 */
[----:B------:R-:W-:-:S04]  /*3760*/  LOP3.LUT P0, RZ, R0, 0x2, RZ, 0xc0, !PT ;  /* 0x0000000200ff7812 */ /* 0x000fc8000780c0ff */
[----:B------:R-:W-:-:S10]  /*3770*/  DADD R4, RZ, -R42 ;  /* 0x00000000ff047229 */ /* 0x000fd4000000082a */
[----:B------:R-:W-:Y:S02]  /*3780*/  FSEL R4, R42, R4, !P0 ;  /* 0x000000042a047208 */ /* 0x000fe40004000000 */
[----:B------:R-:W-:Y:S01]  /*3790*/  FSEL R5, R43, R5, !P0 ;  /* 0x000000052b057208 */ /* 0x000fe20004000000 */
[----:B------:R-:W-:-:S05]  /*37a0*/  IMAD.WIDE.U32 R44, R19, 0x8, R14 ;  /* 0x00000008132c7825 */ /* 0x000fca00078e000e */
[----:B--2---:R-:W-:-:S08]  /*37b0*/  DMUL R52, R4, R52 ;  /* 0x0000003404347228 */ /* 0x004fd00000000000 */
[----:B---3--:R-:W-:-:S08]  /*37c0*/  DFMA R38, R34, R38, R52 ;  /* 0x000000262226722b */ /* 0x008fd00000000034 */
[----:B----4-:R-:W-:-:S07]  /*37d0*/  DADD R38, R38, R54 ;  /* 0x0000000026267229 */ /* 0x010fce0000000036 */
[----:B------:R3:W-:Y:S04]  /*37e0*/  ST.E.64 desc[UR36][R40.64], R38 ;  /* 0x0000002628007985 */ /* 0x0007e8000c101b24 */
[----:B------:R-:W2:Y:S04]  /*37f0*/  LDG.E.64 R50, desc[UR36][R50.64] ;  /* 0x0000002432327981 */ /* 0x000ea8000c1e1b00 */
[----:B------:R-:W4:Y:S04]  /*3800*/  LD.E.64 R36, desc[UR36][R36.64] ;  /* 0x0000002424247980 */ /* 0x000f28000c101b00 */
[----:B------:R-:W5:Y:S01]  /*3810*/  LD.E.64 R42, desc[UR36][R44.64] ;  /* 0x000000242c2a7980 */ /* 0x000f62000c101b00 */
[----:B------:R-:W-:-:S05]  /*3820*/  VIADD R3, R3, 0x1 ;  /* 0x0000000103037836 */ /* 0x000fca0000000000 */
[----:B------:R-:W-:Y:S01]  /*3830*/  ISETP.NE.AND P0, PT, R3, 0xa, PT ;  /* 0x0000000a0300780c */ /* 0x000fe20003f05270 */
[----:B--2---:R-:W-:-:S08]  /*3840*/  DMUL R4, R4, R50 ;  /* 0x0000003204047228 */ /* 0x004fd00000000000 */
[----:B----4-:R-:W-:-:S08]  /*3850*/  DFMA R4, R34, R36, -R4 ;  /* 0x000000242204722b */ /* 0x010fd00000000804 */
[----:B-----5:R-:W-:-:S07]  /*3860*/  DADD R4, R4, R42 ;  /* 0x0000000004047229 */ /* 0x020fce000000002a */
[----:B------:R3:W-:Y:S01]  /*3870*/  ST.E.64 desc[UR36][R44.64], R4 ;  /* 0x000000042c007985 */ /* 0x0007e2000c101b24 */
[----:B------:R-:W-:Y:S05]  /*3880*/  @P0 BRA `(.L_x_39) ;  /* 0xfffffff400d80947 */ /* 0x000fea000383ffff */
[----:B------:R-:W-:-:S04]  /*3890*/  IADD3 R19, PT, PT, R19, 0x1, RZ ;  /* 0x0000000113137810 */ /* 0x000fc80007ffe0ff */
[----:B------:R-:W-:-:S13]  /*38a0*/  ISETP.NE.AND P0, PT, R19, 0xa, PT ;  /* 0x0000000a1300780c */ /* 0x000fda0003f05270 */
[----:B------:R-:W-:Y:S05]  /*38b0*/  @P0 BRA `(.L_x_40) ;  /* 0xfffffff400b00947 */ /* 0x000fea000383ffff */
[----:B------:R-:W-:-:S07]  /*38c0*/  IMAD.MOV.U32 R3, RZ, RZ, RZ ;  /* 0x000000ffff037224 */ /* 0x000fce00078e00ff */
.L_x_45:
[C---:B0-----:R-:W-:Y:S01]  /*38d0*/  IMAD.WIDE.U32 R34, R3.reuse, 0x8, R12 ;  /* 0x0000000803227825 */ /* 0x041fe200078e000c */
[----:B------:R0:W1:Y:S01]  /*38e0*/  I2F.F64.U32 R50, R3 ;  /* 0x0000000300327312 */ /* 0x0000620000201800 */
[----:B------:R-:W-:Y:S01]  /*38f0*/  UMOV UR4, 0x769cf0e0 ;  /* 0x769cf0e000047882 */ /* 0x000fe20000000000 */
[----:B------:R-:W-:Y:S01]  /*3900*/  UMOV UR5, 0x3fe41b2f ;  /* 0x3fe41b2f00057882 */ /* 0x000fe20000000000 */
[C---:B------:R-:W-:Y:S01]  /*3910*/  IMAD.WIDE.U32 R48, R3.reuse, 0x8, R10 ;  /* 0x0000000803307825 */ /* 0x040fe200078e000a */
[----:B------:R2:W-:Y:S01]  /*3920*/  ST.E.64 desc[UR36][R34.64], RZ ;  /* 0x000000ff22007985 */ /* 0x0005e2000c101b24 */
[----:B------:R-:W4:Y:S02]  /*3930*/  LDCU.64 UR8, c[0x4][0x28] ;  /* 0x01000500ff0877ac */ /* 0x000f240008000a00 */
[----:B------:R-:W-:Y:S01]  /*3940*/  IMAD.MOV.U32 R19, RZ, RZ, RZ ;  /* 0x000000ffff137224 */ /* 0x000fe200078e00ff */
[----:B------:R2:W-:Y:S01]  /*3950*/  ST.E.64 desc[UR36][R48.64], RZ ;  /* 0x000000ff30007985 */ /* 0x0005e2000c101b24 */
[----:B0-----:R-:W-:-:S05]  /*3960*/  VIADD R3, R3, 0x1 ;  /* 0x0000000103037836 */ /* 0x001fca0000000000 */
[----:B------:R-:W-:Y:S01]  /*3970*/  ISETP.NE.AND P2, PT, R3, 0xa, PT ;  /* 0x0000000a0300780c */ /* 0x000fe20003f45270 */
[----:B-1----:R-:W-:-:S12]  /*3980*/  DMUL R50, R50, UR4 ;  /* 0x0000000432327c28 */ /* 0x002fd80008000000 */
.L_x_44:
[----:B0-----:R-:W0:Y:S01]  /*3990*/  I2F.F64.U32 R54, R19 ;  /* 0x0000001300367312 */ /* 0x001e220000201800 */
[----:B---3--:R-:W-:Y:S01]  /*39a0*/  DMUL R4, RZ, +INF ;  /* 0x7ff00000ff047828 */ /* 0x008fe20000000000 */
[----:B------:R-:W-:Y:S01]  /*39b0*/  IMAD.MOV.U32 R0, RZ, RZ, 0x1 ;  /* 0x00000001ff007424 */ /* 0x000fe200078e00ff */
[----:B0-----:R-:W-:-:S08]  /*39c0*/  DMUL R54, R50, R54 ;  /* 0x0000003632367228 */ /* 0x001fd00000000000 */
        /* <DEDUP_REMOVED lines=19> */
[----:B------:R-:W-:Y:S02]  /*3b00*/  MOV R39, R55 ;  /* 0x0000003700277202 */ /* 0x000fe40000000f00 */
[----:B------:R-:W-:-:S07]  /*3b10*/  MOV R0, 0x3b30 ;  /* 0x00003b3000007802 */ /* 0x000fce0000000f00 */
[----:B--2-4-:R-:W-:Y:S05]  /*3b20*/  CALL.REL.NOINC `($_Z6massV2PdS_P7nodeSOAS_$__internal_trig_reduction_slowpathd) ;  /* 0x0000004400b87944 */ /* 0x014fea0003c00000 */
[----:B------:R-:W-:-:S07]  /*3b30*/  IMAD.MOV.U32 R0, RZ, RZ, R40 ;  /* 0x000000ffff007224 */ /* 0x000fce00078e0028 */
.L_x_42:
[----:B------:R-:W-:-:S07]  /*3b40*/  VIADD R0, R0, 0x1 ;  /* 0x0000000100007836 */ /* 0x000fce0000000000 */
.L_x_41:
[----:B------:R-:W-:-:S05]  /*3b50*/  IMAD.SHL.U32 R36, R0, 0x40, RZ ;  /* 0x0000004000247824 */ /* 0x000fca00078e00ff */
[----:B------:R-:W-:-:S04]  /*3b60*/  LOP3.LUT R36, R36, 0x40, RZ, 0xc0, !PT ;  /* 0x0000004024247812 */ /* 0x000fc800078ec0ff */
[----:B----4-:R-:W-:-:S05]  /*3b70*/  IADD3 R52, P0, PT, R36, UR8, RZ ;  /* 0x0000000824347c10 */ /* 0x010fca000ff1e0ff */
[----:B------:R-:W-:-:S05]  /*3b80*/  IMAD.X R53, RZ, RZ, UR9, P0 ;  /* 0x00000009ff357e24 */ /* 0x000fca00080e06ff */
[----:B------:R-:W3:Y:S04]  /*3b90*/  LDG.E.128.CONSTANT R36, desc[UR36][R52.64] ;  /* 0x0000002434247981 */ /* 0x000ee8000c1e9d00 */
[----:B------:R-:W4:Y:S04]  /*3ba0*/  LDG.E.128.CONSTANT R40, desc[UR36][R52.64+0x10] ;  /* 0x0000102434287981 */ /* 0x000f28000c1e9d00 */
[----:B------:R-:W5:Y:S01]  /*3bb0*/  LDG.E.128.CONSTANT R44, desc[UR36][R52.64+0x20] ;  /* 0x00002024342c7981 */ /* 0x000f62000c1e9d00 */
[----:B------:R-:W-:Y:S01]  /*3bc0*/  LOP3.LUT R56, R0, 0x1, RZ, 0xc0, !PT ;  /* 0x0000000100387812 */ /* 0x000fe200078ec0ff */
[----:B------:R-:W-:-:S03]  /*3bd0*/  IMAD.MOV.U32 R58, RZ, RZ, 0x20fd8164 ;  /* 0x20fd8164ff3a7424 */ /* 0x000fc600078e00ff */
[----:B------:R-:W-:Y:S02]  /*3be0*/  ISETP.NE.U32.AND P0, PT, R56, 0x1, PT ;  /* 0x000000013800780c */ /* 0x000fe40003f05070 */
[----:B------:R-:W-:Y:S02]  /*3bf0*/  MOV R56, 0x3da8ff83 ;  /* 0x3da8ff8300387802 */ /* 0x000fe40000000f00 */
[----:B------:R-:W-:Y:S02]  /*3c00*/  FSEL R58, R58, -8.06006814911005101289e+34, !P0 ;  /* 0xf9785eba3a3a7808 */ /* 0x000fe40004000000 */
[----:B------:R-:W-:Y:S01]  /*3c10*/  FSEL R59, -R56, 0.11223486810922622681, !P0 ;  /* 0x3de5db65383b7808 */ /* 0x000fe20004000100 */
[----:B------:R-:W-:-:S08]  /*3c20*/  DMUL R56, R4, R4 ;  /* 0x0000000404387228 */ /* 0x000fd00000000000 */
        /* <DEDUP_REMOVED lines=38> */
.L_x_43:
[----:B------:R-:W-:-:S05]  /*3e90*/  IMAD.SHL.U32 R36, R0, 0x40, RZ ;  /* 0x0000004000247824 */ /* 0x000fca00078e00ff */
[----:B------:R-:W-:-:S04]  /*3ea0*/  LOP3.LUT R36, R36, 0x40, RZ, 0xc0, !PT ;  /* 0x0000004024247812 */ /* 0x000fc800078ec0ff */
[----:B------:R-:W-:-:S04]  /*3eb0*/  IADD3 R56, P0, PT, R36, UR8, RZ ;  /* 0x0000000824387c10 */ /* 0x000fc8000ff1e0ff */
[----:B------:R-:W-:-:S05]  /*3ec0*/  IADD3.X R57, PT, PT, RZ, UR9, RZ, P0, !PT ;  /* 0x00000009ff397c10 */ /* 0x000fca00087fe4ff */
[----:B------:R-:W3:Y:S04]  /*3ed0*/  LDG.E.128.CONSTANT R36, desc[UR36][R56.64] ;  /* 0x0000002438247981 */ /* 0x000ee8000c1e9d00 */
[----:B------:R-:W4:Y:S04]  /*3ee0*/  LDG.E.128.CONSTANT R40, desc[UR36][R56.64+0x10] ;  /* 0x0000102438287981 */ /* 0x000f28000c1e9d00 */
[----:B------:R-:W5:Y:S01]  /*3ef0*/  LDG.E.128.CONSTANT R44, desc[UR36][R56.64+0x20] ;  /* 0x00002024382c7981 */ /* 0x000f62000c1e9d00 */
[----:B------:R-:W-:Y:S01]  /*3f00*/  LOP3.LUT R54, R0, 0x1, RZ, 0xc0, !PT ;  /* 0x0000000100367812 */ /* 0x000fe200078ec0ff */
[----:B------:R-:W-:-:S03]  /*3f10*/  IMAD.MOV.U32 R58, RZ, RZ, 0x20fd8164 ;  /* 0x20fd8164ff3a7424 */ /* 0x000fc600078e00ff */
[----:B------:R-:W-:Y:S01]  /*3f20*/  ISETP.NE.U32.AND P0, PT, R54, 0x1, PT ;  /* 0x000000013600780c */ /* 0x000fe20003f05070 */
[----:B------:R-:W-:-:S03]  /*3f30*/  IMAD.MOV.U32 R54, RZ, RZ, 0x3da8ff83 ;  /* 0x3da8ff83ff367424 */ /* 0x000fc600078e00ff */
[----:B------:R-:W-:Y:S02]  /*3f40*/  FSEL R58, R58, -8.06006814911005101289e+34, !P0 ;  /* 0xf9785eba3a3a7808 */ /* 0x000fe40004000000 */
[----:B------:R-:W-:Y:S01]  /*3f50*/  FSEL R59, -R54, 0.11223486810922622681, !P0 ;  /* 0x3de5db65363b7808 */ /* 0x000fe20004000100 */
[----:B------:R-:W-:-:S08]  /*3f60*/  DMUL R54, R4, R4 ;  /* 0x0000000404367228 */ /* 0x000fd00000000000 */
[----:B---3--:R-:W-:-:S08]  /*3f70*/  DFMA R36, R54, R58, R36 ;  /* 0x0000003a3624722b */ /* 0x008fd00000000024 */
[----:B------:R-:W-:-:S08]  /*3f80*/  DFMA R36, R54, R36, R38 ;  /* 0x000000243624722b */ /* 0x000fd00000000026 */
[----:B----4-:R-:W-:Y:S01]  /*3f90*/  DFMA R40, R54, R36, R40 ;  /* 0x000000243628722b */ /* 0x010fe20000000028 */
[----:B------:R-:W-:-:S05]  /*3fa0*/  IMAD.WIDE.U32 R36, R19, 0x8, R30 ;  /* 0x0000000813247825 */ /* 0x000fca00078e001e */
[----:B------:R-:W3:Y:S02]  /*3fb0*/  LD.E.64 R38, desc[UR36][R36.64] ;  /* 0x0000002424267980 */ /* 0x000ee4000c101b00 */
[C---:B------:R-:W-:Y:S01]  /*3fc0*/  DFMA R58, R54.reuse, R40, R42 ;  /* 0x00000028363a722b */ /* 0x040fe2000000002a */
[----:B------:R-:W-:Y:S01]  /*3fd0*/  IMAD.WIDE.U32 R40, R19, 0x8, R32 ;  /* 0x0000000813287825 */ /* 0x000fe200078e0020 */
[----:B------:R-:W4:Y:S04]  /*3fe0*/  LD.E.64 R42, desc[UR36][R34.64] ;  /* 0x00000024222a7980 */ /* 0x000f28000c101b00 */
[----:B------:R-:W2:Y:S02]  /*3ff0*/  LD.E.64 R56, desc[UR36][R40.64] ;  /* 0x0000002428387980 */ /* 0x000ea4000c101b00 */
[----:B-----5:R-:W-:-:S08]  /*4000*/  DFMA R44, R54, R58, R44 ;  /* 0x0000003a362c722b */ /* 0x020fd0000000002c */
[----:B------:R-:W-:-:S08]  /*4010*/  DFMA R44, R54, R44, R46 ;  /* 0x0000002c362c722b */ /* 0x000fd0000000002e */
[----:B------:R-:W-:Y:S02]  /*4020*/  DFMA R4, R44, R4, R4 ;  /* 0x000000042c04722b */ /* 0x000fe40000000004 */
[----:B------:R-:W-:-:S10]  /*4030*/  DFMA R44, R54, R44, 1 ;  /* 0x3ff00000362c742b */ /* 0x000fd4000000002c */
[----:B------:R-:W-:Y:S02]  /*4040*/  FSEL R44, R44, R4, !P0 ;  /* 0x000000042c2c7208 */ /* 0x000fe40004000000 */
[----:B------:R-:W-:-:S06]  /*4050*/  FSEL R45, R45, R5, !P0 ;  /* 0x000000052d2d7208 */ /* 0x000fcc0004000000 */
[----:B------:R-:W-:Y:S01]  /*4060*/  DADD R4, RZ, -R44 ;  /* 0x00000000ff047229 */ /* 0x000fe2000000082c */
[----:B------:R-:W-:-:S09]  /*4070*/  LOP3.LUT P0, RZ, R0, 0x2, RZ, 0xc0, !PT ;  /* 0x0000000200ff7812 */ /* 0x000fd2000780c0ff */
[----:B------:R-:W-:Y:S02]  /*4080*/  FSEL R4, R44, R4, !P0 ;  /* 0x000000042c047208 */ /* 0x000fe40004000000 */
[----:B------:R-:W-:-:S06]  /*4090*/  FSEL R5, R45, R5, !P0 ;  /* 0x000000052d057208 */ /* 0x000fcc0004000000 */
[----:B---3--:R-:W-:-:S08]  /*40a0*/  DMUL R38, R4, R38 ;  /* 0x0000002604267228 */ /* 0x008fd00000000000 */
[----:B--2---:R-:W-:-:S08]  /*40b0*/  DFMA R38, R52, R56, R38 ;  /* 0x000000383426722b */ /* 0x004fd00000000026 */
[----:B----4-:R-:W-:-:S07]  /*40c0*/  DADD R38, R38, R42 ;  /* 0x0000000026267229 */ /* 0x010fce000000002a */
[----:B------:R0:W-:Y:S04]  /*40d0*/  ST.E.64 desc[UR36][R34.64], R38 ;  /* 0x0000002622007985 */ /* 0x0001e8000c101b24 */
[----:B------:R-:W2:Y:S04]  /*40e0*/  LD.E.64 R40, desc[UR36][R40.64] ;  /* 0x0000002428287980 */ /* 0x000ea8000c101b00 */
[----:B------:R-:W3:Y:S04]  /*40f0*/  LD.E.64 R36, desc[UR36][R36.64] ;  /* 0x0000002424247980 */ /* 0x000ee8000c101b00 */
[----:B------:R-:W4:Y:S01]  /*4100*/  LD.E.64 R42, desc[UR36][R48.64] ;  /* 0x00000024302a7980 */ /* 0x000f22000c101b00 */
[----:B------:R-:W-:-:S05]  /*4110*/  VIADD R19, R19, 0x1 ;  /* 0x0000000113137836 */ /* 0x000fca0000000000 */
[----:B------:R-:W-:Y:S01]  /*4120*/  ISETP.NE.AND P0, PT, R19, 0xa, PT ;  /* 0x0000000a1300780c */ /* 0x000fe20003f05270 */
[----:B--2---:R-:W-:-:S08]  /*4130*/  DMUL R4, R4, R40 ;  /* 0x0000002804047228 */ /* 0x004fd00000000000 */
[----:B---3--:R-:W-:-:S08]  /*4140*/  DFMA R4, R52, R36, -R4 ;  /* 0x000000243404722b */ /* 0x008fd00000000804 */
[----:B----4-:R-:W-:-:S07]  /*4150*/  DADD R4, R4, R42 ;  /* 0x0000000004047229 */ /* 0x010fce000000002a */
[----:B------:R0:W-:Y:S01]  /*4160*/  ST.E.64 desc[UR36][R48.64], R4 ;  /* 0x0000000430007985 */ /* 0x0001e2000c101b24 */
[----:B------:R-:W-:Y:S05]  /*4170*/  @P0 BRA `(.L_x_44) ;  /* 0xfffffff800040947 */ /* 0x000fea000383ffff */
[----:B------:R-:W-:Y:S05]  /*4180*/  @P2 BRA `(.L_x_45) ;  /* 0xfffffff400d02947 */ /* 0x000fea000383ffff */
[----:B------:R-:W2:Y:S04]  /*4190*/  LD.E.64 R32, desc[UR36][R14.64] ;  /* 0x000000240e207980 */ /* 0x000ea8000c101b00 */
[----:B0-----:R-:W2:Y:S04]  /*41a0*/  LD.E.64 R34, desc[UR36][R10.64] ;  /* 0x000000240a227980 */ /* 0x001ea8000c101b00 */
[----:B------:R-:W3:Y:S04]  /*41b0*/  LD.E.64 R4, desc[UR36][R20.64] ;  /* 0x0000002414047980 */ /* 0x000ee8000c101b00 */
[----:B------:R-:W3:Y:S01]  /*41c0*/  LD.E.64 R30, desc[UR36][R12.64] ;  /* 0x000000240c1e7980 */ /* 0x000ee2000c101b00 */
[----:B--2---:R-:W-:-:S08]  /*41d0*/  DMUL R32, R32, R34 ;  /* 0x0000002220207228 */ /* 0x004fd00000000000 */
[----:B---3--:R-:W-:-:S07]  /*41e0*/  DFMA R4, R4, R30, -R32 ;  /* 0x0000001e0404722b */ /* 0x008fce0000000820 */
[----:B------:R0:W-:Y:S04]  /*41f0*/  ST.E.64 desc[UR36][R8.64], R4 ;  /* 0x0000000408007985 */ /* 0x0001e8000c101b24 */
[----:B------:R-:W2:Y:S04]  /*4200*/  LD.E.64 R34, desc[UR36][R14.64] ;  /* 0x000000240e227980 */ /* 0x000ea8000c101b00 */
[----:B------:R-:W2:Y:S04]  /*4210*/  LD.E.64 R36, desc[UR36][R12.64] ;  /* 0x000000240c247980 */ /* 0x000ea8000c101b00 */
[----:B------:R-:W3:Y:S04]  /*4220*/  LD.E.64 R30, desc[UR36][R20.64] ;  /* 0x00000024141e7980 */ /* 0x000ee8000c101b00 */
[----:B------:R-:W3:Y:S01]  /*4230*/  LD.E.64 R32, desc[UR36][R10.64] ;  /* 0x000000240a207980 */ /* 0x000ee2000c101b00 */
[----:B--2---:R-:W-:-:S08]  /*4240*/  DMUL R34, R34, R36 ;  /* 0x0000002422227228 */ /* 0x004fd00000000000 */
[----:B---3--:R-:W-:-:S07]  /*4250*/  DFMA R30, R30, R32, R34 ;  /* 0x000000201e1e722b */ /* 0x008fce0000000022 */
[----:B------:R1:W-:Y:S04]  /*4260*/  ST.E.64 desc[UR36][R6.64], R30 ;  /* 0x0000001e06007985 */ /* 0x0003e8000c101b24 */
[----:B------:R-:W2:Y:S04]  /*4270*/  LD.E.64 R34, desc[UR36][R14.64+0x8] ;  /* 0x000008240e227980 */ /* 0x000ea8000c101b00 */
[----:B------:R-:W2:Y:S04]  /*4280*/  LD.E.64 R36, desc[UR36][R10.64+0x8] ;  /* 0x000008240a247980 */ /* 0x000ea8000c101b00 */
[----:B------:R-:W3:Y:S04]  /*4290*/  LD.E.64 R32, desc[UR36][R20.64+0x8] ;  /* 0x0000082414207980 */ /* 0x000ee8000c101b00 */
[----:B0-----:R-:W3:Y:S01]  /*42a0*/  LD.E.64 R4, desc[UR36][R12.64+0x8] ;  /* 0x000008240c047980 */ /* 0x001ee2000c101b00 */
[----:B--2---:R-:W-:-:S08]  /*42b0*/  DMUL R34, R34, R36 ;  /* 0x0000002422227228 */ /* 0x004fd00000000000 */
[----:B---3--:R-:W-:-:S07]  /*42c0*/  DFMA R4, R32, R4, -R34 ;  /* 0x000000042004722b */ /* 0x008fce0000000822 */
[----:B------:R0:W-:Y:S04]  /*42d0*/  ST.E.64 desc[UR36][R8.64+0x8], R4 ;  /* 0x0000080408007985 */ /* 0x0001e8000c101b24 */
[----:B------:R-:W2:Y:S04]  /*42e0*/  LD.E.64 R34, desc[UR36][R14.64+0x8] ;  /* 0x000008240e227980 */ /* 0x000ea8000c101b00 */
[----:B------:R-:W2:Y:S04]  /*42f0*/  LD.E.64 R36, desc[UR36][R12.64+0x8] ;  /* 0x000008240c247980 */ /* 0x000ea8000c101b00 */
[----:B------:R-:W3:Y:S04]  /*4300*/  LD.E.64 R32, desc[UR36][R20.64+0x8] ;  /* 0x0000082414207980 */ /* 0x000ee8000c101b00 */
[----:B-1----:R-:W3:Y:S01]  /*4310*/  LD.E.64 R30, desc[UR36][R10.64+0x8] ;  /* 0x000008240a1e7980 */ /* 0x002ee2000c101b00 */
        /* <DEDUP_REMOVED lines=112> */
[----:B------:R-:W-:Y:S01]  /*4a20*/  IMAD.MOV.U32 R3, RZ, RZ, RZ ;  /* 0x000000ffff037224 */ /* 0x000fe200078e00ff */
[----:B--2---:R-:W-:-:S08]  /*4a30*/  DMUL R34, R34, R36 ;  /* 0x0000002422227228 */ /* 0x004fd00000000000 */
[----:B---3--:R-:W-:-:S07]  /*4a40*/  DFMA R30, R32, R30, R34 ;  /* 0x0000001e201e722b */ /* 0x008fce0000000022 */
[----:B------:R0:W-:Y:S04]  /*4a50*/  ST.E.64 desc[UR36][R6.64+0x48], R30 ;  /* 0x0000481e06007985 */ /* 0x0001e8000c101b24 */
.L_x_52:
[----:B0-----:R-:W-:Y:S01]  /*4a60*/  IMAD.WIDE.U32 R4, R3, 0x8, R16 ;  /* 0x0000000803047825 */ /* 0x001fe200078e0010 */
[----:B------:R-:W0:Y:S01]  /*4a70*/  I2F.F64.U32 R12, R3 ;  /* 0x00000003000c7312 */ /* 0x000e220000201800 */
[----:B------:R-:W-:Y:S01]  /*4a80*/  UMOV UR4, 0x769cf0e0 ;  /* 0x769cf0e000047882 */ /* 0x000fe20000000000 */
[----:B------:R-:W-:Y:S01]  /*4a90*/  UMOV UR5, 0x3fe41b2f ;  /* 0x3fe41b2f00057882 */ /* 0x000fe20000000000 */
[----:B------:R-:W-:Y:S01]  /*4aa0*/  MOV R20, R8 ;  /* 0x0000000800147202 */ /* 0x000fe20000000f00 */
[----:B------:R1:W-:Y:S01]  /*4ab0*/  ST.E.64 desc[UR36][R4.64], RZ ;  /* 0x000000ff04007985 */ /* 0x0003e2000c101b24 */
[----:B------:R-:W-:Y:S01]  /*4ac0*/  IMAD.MOV.U32 R21, RZ, RZ, R9 ;  /* 0x000000ffff157224 */ /* 0x000fe200078e0009 */
[----:B------:R-:W-:Y:S01]  /*4ad0*/  CS2R R14, SRZ ;  /* 0x00000000000e7805 */ /* 0x000fe2000001ff00 */
[----:B------:R-:W-:Y:S01]  /*4ae0*/  IMAD.MOV.U32 R30, RZ, RZ, R6 ;  /* 0x000000ffff1e7224 */ /* 0x000fe200078e0006 */
[----:B------:R-:W-:Y:S01]  /*4af0*/  CS2R R10, SRZ ;  /* 0x00000000000a7805 */ /* 0x000fe2000001ff00 */
[----:B------:R-:W-:Y:S01]  /*4b00*/  IMAD.MOV.U32 R31, RZ, RZ, R7 ;  /* 0x000000ffff1f7224 */ /* 0x000fe200078e0007 */
[----:B------:R-:W2:Y:S01]  /*4b10*/  LDCU.64 UR8, c[0x4][0x28] ;  /* 0x01000500ff0877ac */ /* 0x000ea20008000a00 */
[----:B0-----:R-:W-:Y:S01]  /*4b20*/  DMUL R12, R12, UR4 ;  /* 0x000000040c0c7c28 */ /* 0x001fe20008000000 */
[----:B-1----:R-:W-:-:S10]  /*4b30*/  UMOV UR4, URZ ;  /* 0x000000ff00047c82 */ /* 0x002fd40008000000 */
.L_x_49:
[----:B------:R-:W-:Y:S01]  /*4b40*/  DMUL R48, R12, R10 ;  /* 0x0000000a0c307228 */ /* 0x000fe20000000000 */
[----:B------:R-:W-:Y:S01]  /*4b50*/  IMAD.MOV.U32 R0, RZ, RZ, 0x1 ;  /* 0x00000001ff007424 */ /* 0x000fe200078e00ff */
[----:B------:R-:W-:-:S06]  /*4b60*/  DMUL R4, RZ, +INF ;  /* 0x7ff00000ff047828 */ /* 0x000fcc0000000000 */
[----:B------:R-:W-:-:S14]  /*4b70*/  DSETP.NEU.AND P0, PT, R48, +INF , PT ;  /* 0x7ff000003000742a */ /* 0x000fdc0003f0d000 */
[----:B0-----:R-:W-:Y:S05]  /*4b80*/  @!P0 BRA `(.L_x_46) ;  /* 0x0000000000588947 */ /* 0x001fea0003800000 */
        /* <DEDUP_REMOVED lines=19> */
[----:B--2---:R-:W-:Y:S05]  /*4cc0*/  CALL.REL.NOINC `($_Z6massV2PdS_P7nodeSOAS_$__internal_trig_reduction_slowpathd) ;  /* 0x0000003400507944 */ /* 0x004fea0003c00000 */
[----:B------:R-:W-:-:S07]  /*4cd0*/  IMAD.MOV.U32 R0, RZ, RZ, R40 ;  /* 0x000000ffff007224 */ /* 0x000fce00078e0028 */
.L_x_47:
[----:B------:R-:W-:-:S07]  /*4ce0*/  VIADD R0, R0, 0x1 ;  /* 0x0000000100007836 */ /* 0x000fce0000000000 */
.L_x_46:
[----:B------:R-:W-:-:S05]  /*4cf0*/  IMAD.SHL.U32 R19, R0, 0x40, RZ ;  /* 0x0000004000137824 */ /* 0x000fca00078e00ff */
[----:B------:R-:W-:-:S04]  /*4d00*/  LOP3.LUT R19, R19, 0x40, RZ, 0xc0, !PT ;  /* 0x0000004013137812 */ /* 0x000fc800078ec0ff */
[----:B--2---:R-:W-:-:S04]  /*4d10*/  IADD3 R44, P0, PT, R19, UR8, RZ ;  /* 0x00000008132c7c10 */ /* 0x004fc8000ff1e0ff */
[----:B------:R-:W-:-:S05]  /*4d20*/  IADD3.X R45, PT, PT, RZ, UR9, RZ, P0, !PT ;  /* 0x00000009ff2d7c10 */ /* 0x000fca00087fe4ff */
[----:B------:R-:W2:Y:S04]  /*4d30*/  LDG.E.128.CONSTANT R32, desc[UR36][R44.64] ;  /* 0x000000242c207981 */ /* 0x000ea8000c1e9d00 */
[----:B------:R-:W3:Y:S04]  /*4d40*/  LDG.E.128.CONSTANT R36, desc[UR36][R44.64+0x10] ;  /* 0x000010242c247981 */ /* 0x000ee8000c1e9d00 */
[----:B------:R0:W4:Y:S01]  /*4d50*/  LDG.E.128.CONSTANT R40, desc[UR36][R44.64+0x20] ;  /* 0x000020242c287981 */ /* 0x000122000c1e9d00 */
[----:B------:R-:W-:Y:S01]  /*4d60*/  LOP3.LUT R19, R0, 0x1, RZ, 0xc0, !PT ;  /* 0x0000000100137812 */ /* 0x000fe200078ec0ff */
[----:B------:R-:W-:Y:S01]  /*4d70*/  IMAD.MOV.U32 R50, RZ, RZ, 0x20fd8164 ;  /* 0x20fd8164ff327424 */ /* 0x000fe200078e00ff */
[----:B------:R-:W-:-:S02]  /*4d80*/  DMUL R46, R4, R4 ;  /* 0x00000004042e7228 */ /* 0x000fc40000000000 */
[----:B------:R-:W-:Y:S01]  /*4d90*/  ISETP.NE.U32.AND P0, PT, R19, 0x1, PT ;  /* 0x000000011300780c */ /* 0x000fe20003f05070 */
[----:B------:R-:W-:Y:S01]  /*4da0*/  IMAD.MOV.U32 R19, RZ, RZ, 0x3da8ff83 ;  /* 0x3da8ff83ff137424 */ /* 0x000fe200078e00ff */
[----:B------:R-:W-:Y:S02]  /*4db0*/  DSETP.NEU.AND P1, PT, R48, +INF , PT ;  /* 0x7ff000003000742a */ /* 0x000fe40003f2d000 */
[----:B------:R-:W-:Y:S01]  /*4dc0*/  FSEL R50, R50, -8.06006814911005101289e+34, !P0 ;  /* 0xf9785eba32327808 */ /* 0x000fe20004000000 */
[----:B0-----:R-:W-:Y:S01]  /*4dd0*/  DMUL R44, RZ, +INF ;  /* 0x7ff00000ff2c7828 */ /* 0x001fe20000000000 */
[----:B------:R-:W-:-:S06]  /*4de0*/  FSEL R51, -R19, 0.11223486810922622681, !P0 ;  /* 0x3de5db6513337808 */ /* 0x000fcc0004000100 */
[----:B--2---:R-:W-:-:S08]  /*4df0*/  DFMA R32, R46, R50, R32 ;  /* 0x000000322e20722b */ /* 0x004fd00000000020 */
[----:B------:R-:W-:-:S08]  /*4e00*/  DFMA R32, R46, R32, R34 ;  /* 0x000000202e20722b */ /* 0x000fd00000000022 */
[----:B---3--:R-:W-:-:S08]  /*4e10*/  DFMA R32, R46, R32, R36 ;  /* 0x000000202e20722b */ /* 0x008fd00000000024 */
[----:B------:R-:W-:-:S08]  /*4e20*/  DFMA R32, R46, R32, R38 ;  /* 0x000000202e20722b */ /* 0x000fd00000000026 */
[----:B----4-:R-:W-:-:S08]  /*4e30*/  DFMA R32, R46, R32, R40 ;  /* 0x000000202e20722b */ /* 0x010fd00000000028 */
[----:B------:R-:W-:-:S08]  /*4e40*/  DFMA R32, R46, R32, R42 ;  /* 0x000000202e20722b */ /* 0x000fd0000000002a */
[----:B------:R-:W-:Y:S02]  /*4e50*/  DFMA R4, R32, R4, R4 ;  /* 0x000000042004722b */ /* 0x000fe40000000004 */
[----:B------:R-:W-:-:S10]  /*4e60*/  DFMA R32, R46, R32, 1 ;  /* 0x3ff000002e20742b */ /* 0x000fd40000000020 */
[----:B------:R-:W-:Y:S02]  /*4e70*/  FSEL R32, R32, R4, !P0 ;  /* 0x0000000420207208 */ /* 0x000fe40004000000 */
[----:B------:R-:W-:Y:S02]  /*4e80*/  FSEL R33, R33, R5, !P0 ;  /* 0x0000000521217208 */ /* 0x000fe40004000000 */
        /* <DEDUP_REMOVED lines=25> */
[----:B------:R-:W-:Y:S05]  /*5020*/  CALL.REL.NOINC `($_Z6massV2PdS_P7nodeSOAS_$__internal_trig_reduction_slowpathd) ;  /* 0x0000003000787944 */ /* 0x000fea0003c00000 */
[----:B------:R-:W-:Y:S02]  /*5030*/  IMAD.MOV.U32 R0, RZ, RZ, R40 ;  /* 0x000000ffff007224 */ /* 0x000fe400078e0028 */
[----:B------:R-:W-:Y:S02]  /*5040*/  IMAD.MOV.U32 R44, RZ, RZ, R4 ;  /* 0x000000ffff2c7224 */ /* 0x000fe400078e0004 */
[----:B------:R-:W-:-:S07]  /*5050*/  IMAD.MOV.U32 R45, RZ, RZ, R5 ;  /* 0x000000ffff2d7224 */ /* 0x000fce00078e0005 */
.L_x_48:
[----:B------:R-:W-:Y:S01]  /*5060*/  IMAD.SHL.U32 R4, R0, 0x40, RZ ;  /* 0x0000004000047824 */ /* 0x000fe200078e00ff */
[----:B------:R-:W2:Y:S04]  /*5070*/  LD.E.64 R46, desc[UR36][R30.64] ;  /* 0x000000241e2e7980 */ /* 0x000ea8000c101b00 */
[----:B------:R-:W-:-:S04]  /*5080*/  LOP3.LUT R4, R4, 0x40, RZ, 0xc0, !PT ;  /* 0x0000004004047812 */ /* 0x000fc800078ec0ff */
[----:B------:R-:W-:Y:S02]  /*5090*/  IADD3 R52, P0, PT, R4, UR8, RZ ;  /* 0x0000000804347c10 */ /* 0x000fe4000ff1e0ff */
[----:B------:R0:W3:Y:S02]  /*50a0*/  LD.E.64 R4, desc[UR36][R20.64] ;  /* 0x0000002414047980 */ /* 0x0000e4000c101b00 */
[----:B------:R-:W-:-:S05]  /*50b0*/  IADD3.X R53, PT, PT, RZ, UR9, RZ, P0, !PT ;  /* 0x00000009ff357c10 */ /* 0x000fca00087fe4ff */
[----:B------:R-:W4:Y:S04]  /*50c0*/  LDG.E.128.CONSTANT R32, desc[UR36][R52.64] ;  /* 0x0000002434207981 */ /* 0x000f28000c1e9d00 */
[----:B------:R-:W5:Y:S04]  /*50d0*/  LDG.E.128.CONSTANT R36, desc[UR36][R52.64+0x10] ;  /* 0x0000102434247981 */ /* 0x000f68000c1e9d00 */
[----:B------:R-:W2:Y:S01]  /*50e0*/  LDG.E.128.CONSTANT R40, desc[UR36][R52.64+0x20] ;  /* 0x0000202434287981 */ /* 0x000ea2000c1e9d00 */
[----:B------:R-:W-:Y:S01]  /*50f0*/  LOP3.LUT R19, R0, 0x1, RZ, 0xc0, !PT ;  /* 0x0000000100137812 */ /* 0x000fe200078ec0ff */
[----:B------:R-:W-:-:S03]  /*5100*/  IMAD.MOV.U32 R54, RZ, RZ, 0x20fd8164 ;  /* 0x20fd8164ff367424 */ /* 0x000fc600078e00ff */
[----:B------:R-:W-:Y:S01]  /*5110*/  ISETP.NE.U32.AND P0, PT, R19, 0x1, PT ;  /* 0x000000011300780c */ /* 0x000fe20003f05070 */
[----:B------:R-:W-:Y:S01]  /*5120*/  IMAD.MOV.U32 R19, RZ, RZ, 0x3da8ff83 ;  /* 0x3da8ff83ff137424 */ /* 0x000fe200078e00ff */
[----:B------:R-:W-:Y:S02]  /*5130*/  DMUL R48, R44, R44 ;  /* 0x0000002c2c307228 */ /* 0x000fe40000000000 */
[----:B------:R-:W-:Y:S02]  /*5140*/  FSEL R54, R54, -8.06006814911005101289e+34, !P0 ;  /* 0xf9785eba36367808 */ /* 0x000fe40004000000 */
[----:B------:R-:W-:Y:S01]  /*5150*/  FSEL R55, -R19, 0.11223486810922622681, !P0 ;  /* 0x3de5db6513377808 */ /* 0x000fe20004000100 */
[----:B------:R-:W-:-:S04]  /*5160*/  UIADD3 UR4, UPT, UPT, UR4, 0x1, URZ ;  /* 0x0000000104047890 */ /* 0x000fc8000fffe0ff */
[----:B------:R-:W-:Y:S01]  /*5170*/  UISETP.NE.AND UP0, UPT, UR4, 0xa, UPT ;  /* 0x0000000a0400788c */ /* 0x000fe2000bf05270 */
[----:B0-----:R-:W-:Y:S01]  /*5180*/  IADD3 R20, P1, PT, R20, 0x8, RZ ;  /* 0x0000000814147810 */ /* 0x001fe20007f3e0ff */
[----:B------:R-:W-:-:S04]  /*5190*/  DADD R10, R10, 1 ;  /* 0x3ff000000a0a7429 */ /* 0x000fc80000000000 */
[----:B------:R-:W-:Y:S01]  /*51a0*/  IMAD.X R21, RZ, RZ, R21, P1 ;  /* 0x000000ffff157224 */ /* 0x000fe200008e0615 */
[----:B----4-:R-:W-:-:S08]  /*51b0*/  DFMA R32, R48, R54, R32 ;  /* 0x000000363020722b */ /* 0x010fd00000000020 */
[----:B------:R-:W-:-:S08]  /*51c0*/  DFMA R32, R48, R32, R34 ;  /* 0x000000203020722b */ /* 0x000fd00000000022 */
[----:B-----5:R-:W-:-:S08]  /*51d0*/  DFMA R32, R48, R32, R36 ;  /* 0x000000203020722b */ /* 0x020fd00000000024 */
[----:B------:R-:W-:-:S08]  /*51e0*/  DFMA R32, R48, R32, R38 ;  /* 0x000000203020722b */ /* 0x000fd00000000026 */
[----:B--2---:R-:W-:-:S08]  /*51f0*/  DFMA R32, R48, R32, R40 ;  /* 0x000000203020722b */ /* 0x004fd00000000028 */
        /* <DEDUP_REMOVED lines=9> */
[----:B------:R-:W-:-:S08]  /*5290*/  DMUL R46, R46, R32 ;  /* 0x000000202e2e7228 */ /* 0x000fd00000000000 */
[----:B---3--:R-:W-:Y:S01]  /*52a0*/  DFMA R4, R4, R50, -R46 ;  /* 0x000000320404722b */ /* 0x008fe2000000082e */
[----:B------:R-:W-:-:S07]  /*52b0*/  IMAD.WIDE.U32 R32, R3, 0x8, R16 ;  /* 0x0000000803207825 */ /* 0x000fce00078e0010 */
[----:B------:R-:W-:-:S07]  /*52c0*/  DADD R14, R4, R14 ;  /* 0x00000000040e7229 */ /* 0x000fce000000000e */
[----:B------:R0:W-:Y:S01]  /*52d0*/  ST.E.64 desc[UR36][R32.64], R14 ;  /* 0x0000000e20007985 */ /* 0x0001e2000c101b24 */
[----:B------:R-:W-:-:S05]  /*52e0*/  IADD3 R30, P0, PT, R30, 0x8, RZ ;  /* 0x000000081e1e7810 */ /* 0x000fca0007f1e0ff */
[----:B------:R-:W-:Y:S01]  /*52f0*/  IMAD.X R31, RZ, RZ, R31, P0 ;  /* 0x000000ffff1f7224 */ /* 0x000fe200000e061f */
[----:B------:R-:W-:Y:S07]  /*5300*/  BRA.U UP0, `(.L_x_49) ;  /* 0xfffffff9000c7547 */ /* 0x000fee000b83ffff */
[----:B------:R-:W1:Y:S01]  /*5310*/  MUFU.RCP64H R5, 10 ;  /* 0x4024000000057908 */ /* 0x000e620000001800 */
[----:B------:R-:W-:Y:S01]  /*5320*/  MOV R12, 0x0 ;  /* 0x00000000000c7802 */ /* 0x000fe20000000f00 */
[----:B------:R-:W-:Y:S01]  /*5330*/  IMAD.MOV.U32 R13, RZ, RZ, 0x40240000 ;  /* 0x40240000ff0d7424 */ /* 0x000fe200078e00ff */
[----:B------:R-:W-:Y:S01]  /*5340*/  FSETP.GEU.AND P1, PT, |R15|, 6.5827683646048100446e-37, PT ;  /* 0x036000000f00780b */ /* 0x000fe20003f2e200 */
[----:B------:R-:W-:Y:S01]  /*5350*/  IMAD.MOV.U32 R4, RZ, RZ, 0x1 ;  /* 0x00000001ff047424 */ /* 0x000fe200078e00ff */
[----:B------:R-:W-:Y:S05]  /*5360*/  BSSY.RECONVERGENT B1, `(.L_x_50) ;  /* 0x0000014000017945 */ /* 0x000fea0003800200 */
[----:B-1----:R-:W-:-:S08]  /*5370*/  DFMA R10, R4, -R12, 1 ;  /* 0x3ff00000040a742b */ /* 0x002fd0000000080c */
[----:B------:R-:W-:-:S08]  /*5380*/  DFMA R10, R10, R10, R10 ;  /* 0x0000000a0a0a722b */ /* 0x000fd0000000000a */
[----:B------:R-:W-:-:S08]  /*5390*/  DFMA R10, R4, R10, R4 ;  /* 0x0000000a040a722b */ /* 0x000fd00000000004 */
[----:B------:R-:W-:-:S08]  /*53a0*/  DFMA R4, R10, -R12, 1 ;  /* 0x3ff000000a04742b */ /* 0x000fd0000000080c */
[----:B------:R-:W-:-:S08]  /*53b0*/  DFMA R4, R10, R4, R10 ;  /* 0x000000040a04722b */ /* 0x000fd0000000000a */
[----:B------:R-:W-:-:S08]  /*53c0*/  DMUL R10, R14, R4 ;  /* 0x000000040e0a7228 */ /* 0x000fd00000000000 */
[----:B------:R-:W-:-:S08]  /*53d0*/  DFMA R12, R10, -10, R14 ;  /* 0xc02400000a0c782b */ /* 0x000fd0000000000e */
[----:B------:R-:W-:-:S10]  /*53e0*/  DFMA R4, R4, R12, R10 ;  /* 0x0000000c0404722b */ /* 0x000fd4000000000a */
[----:B------:R-:W-:-:S05]  /*53f0*/  FFMA R0, RZ, 2.5625, R5 ;  /* 0x40240000ff007823 */ /* 0x000fca0000000005 */
[----:B------:R-:W-:-:S13]  /*5400*/  FSETP.GT.AND P0, PT, |R0|, 1.469367938527859385e-39, PT ;  /* 0x001000000000780b */ /* 0x000fda0003f04200 */
[----:B------:R-:W-:Y:S05]  /*5410*/  @P0 BRA P1, `(.L_x_51) ;  /* 0x0000000000200947 */ /* 0x000fea0000800000 */
[----:B------:R-:W-:Y:S01]  /*5420*/  IMAD.MOV.U32 R36, RZ, RZ, R14 ;  /* 0x000000ffff247224 */ /* 0x000fe200078e000e */
[----:B------:R-:W-:Y:S01]  /*5430*/  MOV R20, RZ ;  /* 0x000000ff00147202 */ /* 0x000fe20000000f00 */
[----:B------:R-:W-:Y:S01]  /*5440*/  IMAD.MOV.U32 R37, RZ, RZ, R15 ;  /* 0x000000ffff257224 */ /* 0x000fe200078e000f */
[----:B------:R-:W-:Y:S01]  /*5450*/  MOV R0, 0x5480 ;  /* 0x0000548000007802 */ /* 0x000fe20000000f00 */
[----:B------:R-:W-:-:S07]  /*5460*/  IMAD.MOV.U32 R21, RZ, RZ, 0x40240000 ;  /* 0x40240000ff157424 */ /* 0x000fce00078e00ff */
[----:B0-----:R-:W-:Y:S05]  /*5470*/  CALL.REL.NOINC `($__internal_0_$__cuda_sm20_div_rn_f64_full) ;  /* 0x00000024004c7944 */ /* 0x001fea0003c00000 */
[----:B------:R-:W-:Y:S02]  /*5480*/  IMAD.MOV.U32 R4, RZ, RZ, R12 ;  /* 0x000000ffff047224 */ /* 0x000fe400078e000c */
[----:B------:R-:W-:-:S07]  /*5490*/  IMAD.MOV.U32 R5, RZ, RZ, R13 ;  /* 0x000000ffff057224 */ /* 0x000fce00078e000d */
.L_x_51:
[----:B------:R-:W-:Y:S05]  /*54a0*/  BSYNC.RECONVERGENT B1 ;  /* 0x0000000000017941 */ /* 0x000fea0003800200 */
.L_x_50:
[----:B------:R1:W-:Y:S01]  /*54b0*/  ST.E.64 desc[UR36][R32.64], R4 ;  /* 0x0000000420007985 */ /* 0x0003e2000c101b24 */
[----:B------:R-:W-:-:S05]  /*54c0*/  VIADD R3, R3, 0x1 ;  /* 0x0000000103037836 */ /* 0x000fca0000000000 */
[----:B------:R-:W-:-:S13]  /*54d0*/  ISETP.NE.AND P0, PT, R3, 0xa, PT ;  /* 0x0000000a0300780c */ /* 0x000fda0003f05270 */
[----:B-1----:R-:W-:Y:S05]  /*54e0*/  @P0 BRA `(.L_x_52) ;  /* 0xfffffff4005c0947 */ /* 0x002fea000383ffff */
[----:B------:R-:W1:Y:S01]  /*54f0*/  S2R R30, SR_TID.X ;  /* 0x00000000001e7919 */ /* 0x000e620000002100 */
[----:B------:R-:W-:Y:S01]  /*5500*/  BSSY.RECONVERGENT B6, `(.L_x_53) ;  /* 0x0000076000067945 */ /* 0x000fe20003800200 */
[----:B-1----:R-:W-:-:S13]  /*5510*/  ISETP.NE.AND P0, PT, R30, RZ, PT ;  /* 0x000000ff1e00720c */ /* 0x002fda0003f05270 */
[----:B------:R-:W-:Y:S05]  /*5520*/  @P0 BRA `(.L_x_54) ;  /* 0x0000000400cc0947 */ /* 0x000fea0003800000 */
[----:B------:R-:W-:Y:S01]  /*5530*/  MOV R19, 0x0 ;  /* 0x0000000000137802 */ /* 0x000fe20000000f00 */
[----:B------:R-:W1:Y:S01]  /*5540*/  LDCU.64 UR4, c[0x4][0x8] ;  /* 0x01000100ff0477ac */ /* 0x000e620008000a00 */
[----:B------:R-:W-:Y:S02]  /*5550*/  CS2R R6, SRZ ;  /* 0x0000000000067805 */ /* 0x000fe4000001ff00 */
[----:B------:R2:W3:Y:S01]  /*5560*/  LDC.64 R8, c[0x4][R19] ;  /* 0x0100000013087b82 */ /* 0x0004e20000000a00 */
[----:B-1----:R-:W-:Y:S01]  /*5570*/  MOV R4, UR4 ;  /* 0x0000000400047c02 */ /* 0x002fe20008000f00 */
[----:B--2---:R-:W-:-:S07]  /*5580*/  IMAD.U32 R5, RZ, RZ, UR5 ;  /* 0x00000005ff057e24 */ /* 0x004fce000f8e00ff */
[----:B------:R-:W-:-:S07]  /*5590*/  LEPC R20, `(.L_x_55) ;  /* 0x000000001014794e */ /* 0x000fce0000000000 */
[----:B0--3--:R-:W-:Y:S05]  /*55a0*/  CALL.ABS.NOINC R8 ;  /* 0x0000000008007343 */ /* 0x009fea0003c00000 */
.L_x_55:
[----:B------:R-:W2:Y:S01]  /*55b0*/  LD.E.64 R8, desc[UR36][R16.64] ;  /* 0x0000002410087980 */ /* 0x000ea2000c101b00 */
[----:B------:R0:W1:Y:S01]  /*55c0*/  LDC.64 R10, c[0x4][R19] ;  /* 0x01000000130a7b82 */ /* 0x0000620000000a00 */
[----:B------:R-:W3:Y:S01]  /*55d0*/  LDCU.64 UR4, c[0x4][0x10] ;  /* 0x01000200ff0477ac */ /* 0x000ee20008000a00 */
[----:B------:R-:W-:Y:S01]  /*55e0*/  IMAD.MOV.U32 R6, RZ, RZ, R2 ;  /* 0x000000ffff067224 */ /* 0x000fe200078e0002 */
[----:B------:R-:W-:Y:S01]  /*55f0*/  MOV R7, R18 ;  /* 0x0000001200077202 */ /* 0x000fe20000000f00 */
[----:B---3--:R-:W-:Y:S02]  /*5600*/  IMAD.U32 R4, RZ, RZ, UR4 ;  /* 0x00000004ff047e24 */ /* 0x008fe4000f8e00ff */
[----:B------:R-:W-:Y:S01]  /*5610*/  IMAD.U32 R5, RZ, RZ, UR5 ;  /* 0x00000005ff057e24 */ /* 0x000fe2000f8e00ff */
[----:B-12---:R0:W-:Y:S06]  /*5620*/  STL.64 [R1], R8 ;  /* 0x0000000801007387 */ /* 0x0061ec0000100a00 */
[----:B------:R-:W-:-:S07]  /*5630*/  LEPC R20, `(.L_x_56) ;  /* 0x000000001014794e */ /* 0x000fce0000000000 */
[----:B0-----:R-:W-:Y:S05]  /*5640*/  CALL.ABS.NOINC R10 ;  /* 0x000000000a007343 */ /* 0x001fea0003c00000 */
.L_x_56:
[----:B------:R-:W2:Y:S01]  /*5650*/  LD.E.64 R8, desc[UR36][R16.64+0x8] ;  /* 0x0000082410087980 */ /* 0x000ea2000c101b00 */
[----:B------:R0:W1:Y:S01]  /*5660*/  LDC.64 R10, c[0x4][R19] ;  /* 0x01000000130a7b82 */ /* 0x0000620000000a00 */
[----:B------:R-:W3:Y:S01]  /*5670*/  LDCU.64 UR4, c[0x4][0x10] ;  /* 0x01000200ff0477ac */ /* 0x000ee20008000a00 */
[----:B------:R-:W-:Y:S02]  /*5680*/  IMAD.MOV.U32 R6, RZ, RZ, R2 ;  /* 0x000000ffff067224 */ /* 0x000fe400078e0002 */
[----:B------:R-:W-:Y:S02]  /*5690*/  IMAD.MOV.U32 R7, RZ, RZ, R18 ;  /* 0x000000ffff077224 */ /* 0x000fe400078e0012 */
[----:B---3--:R-:W-:Y:S02]  /*56a0*/  IMAD.U32 R4, RZ, RZ, UR4 ;  /* 0x00000004ff047e24 */ /* 0x008fe4000f8e00ff */
[----:B------:R-:W-:Y:S01]  /*56b0*/  IMAD.U32 R5, RZ, RZ, UR5 ;  /* 0x00000005ff057e24 */ /* 0x000fe2000f8e00ff */
[----:B-12---:R0:W-:Y:S06]  /*56c0*/  STL.64 [R1], R8 ;  /* 0x0000000801007387 */ /* 0x0061ec0000100a00 */
[----:B------:R-:W-:-:S07]  /*56d0*/  LEPC R20, `(.L_x_57) ;  /* 0x000000001014794e */ /* 0x000fce0000000000 */
[----:B0-----:R-:W-:Y:S05]  /*56e0*/  CALL.ABS.NOINC R10 ;  /* 0x000000000a007343 */ /* 0x001fea0003c00000 */
.L_x_57:
[----:B------:R-:W2:Y:S01]  /*56f0*/  LD.E.64 R8, desc[UR36][R16.64+0x10] ;  /* 0x0000102410087980 */ /* 0x000ea2000c101b00 */
[----:B------:R0:W1:Y:S01]  /*5700*/  LDC.64 R10, c[0x4][R19] ;  /* 0x01000000130a7b82 */ /* 0x0000620000000a00 */
[----:B------:R-:W3:Y:S01]  /*5710*/  LDCU.64 UR4, c[0x4][0x10] ;  /* 0x01000200ff0477ac */ /* 0x000ee20008000a00 */
[----:B------:R-:W-:Y:S02]  /*5720*/  IMAD.MOV.U32 R6, RZ, RZ, R2 ;  /* 0x000000ffff067224 */ /* 0x000fe400078e0002 */
[----:B------:R-:W-:Y:S01]  /*5730*/  IMAD.MOV.U32 R7, RZ, RZ, R18 ;  /* 0x000000ffff077224 */ /* 0x000fe200078e0012 */
[----:B---3--:R-:W-:Y:S01]  /*5740*/  MOV R4, UR4 ;  /* 0x0000000400047c02 */ /* 0x008fe20008000f00 */
[----:B------:R-:W-:Y:S01]  /*5750*/  IMAD.U32 R5, RZ, RZ, UR5 ;  /* 0x00000005ff057e24 */ /* 0x000fe2000f8e00ff */
[----:B-12---:R0:W-:Y:S06]  /*5760*/  STL.64 [R1], R8 ;  /* 0x0000000801007387 */ /* 0x0061ec0000100a00 */
[----:B------:R-:W-:-:S07]  /*5770*/  LEPC R20, `(.L_x_58) ;  /* 0x000000001014794e */ /* 0x000fce0000000000 */
[----:B0-----:R-:W-:Y:S05]  /*5780*/  CALL.ABS.NOINC R10 ;  /* 0x000000000a007343 */ /* 0x001fea0003c00000 */
.L_x_58:
[----:B------:R-:W2:Y:S01]  /*5790*/  LD.E.64 R8, desc[UR36][R16.64+0x18] ;  /* 0x0000182410087980 */ /* 0x000ea2000c101b00 */
[----:B------:R0:W1:Y:S01]  /*57a0*/  LDC.64 R10, c[0x4][R19] ;  /* 0x01000000130a7b82 */ /* 0x0000620000000a00 */
[----:B------:R-:W3:Y:S01]  /*57b0*/  LDCU.64 UR4, c[0x4][0x10] ;  /* 0x01000200ff0477ac */ /* 0x000ee20008000a00 */
[----:B------:R-:W-:Y:S02]  /*57c0*/  IMAD.MOV.U32 R6, RZ, RZ, R2 ;  /* 0x000000ffff067224 */ /* 0x000fe400078e0002 */
[----:B------:R-:W-:Y:S02]  /*57d0*/  IMAD.MOV.U32 R7, RZ, RZ, R18 ;  /* 0x000000ffff077224 */ /* 0x000fe400078e0012 */
[----:B---3--:R-:W-:Y:S01]  /*57e0*/  IMAD.U32 R4, RZ, RZ, UR4 ;  /* 0x00000004ff047e24 */ /* 0x008fe2000f8e00ff */
[----:B------:R-:W-:Y:S01]  /*57f0*/  MOV R5, UR5 ;  /* 0x0000000500057c02 */ /* 0x000fe20008000f00 */
[----:B-12---:R0:W-:Y:S06]  /*5800*/  STL.64 [R1], R8 ;  /* 0x0000000801007387 */ /* 0x0061ec0000100a00 */
[----:B------:R-:W-:-:S07]  /*5810*/  LEPC R20, `(.L_x_59) ;  /* 0x000000001014794e */ /* 0x000fce0000000000 */
[----:B0-----:R-:W-:Y:S05]  /*5820*/  CALL.ABS.NOINC R10 ;  /* 0x000000000a007343 */ /* 0x001fea0003c00000 */
.L_x_59:
[----:B------:R-:W2:Y:S01]  /*5830*/  LD.E.64 R8, desc[UR36][R16.64+0x20] ;  /* 0x0000202410087980 */ /* 0x000ea2000c101b00 */
[----:B------:R0:W1:Y:S01]  /*5840*/  LDC.64 R10, c[0x4][R19] ;  /* 0x01000000130a7b82 */ /* 0x0000620000000a00 */
[----:B------:R-:W3:Y:S01]  /*5850*/  LDCU.64 UR4, c[0x4][0x10] ;  /* 0x01000200ff0477ac */ /* 0x000ee20008000a00 */
[----:B------:R-:W-:Y:S01]  /*5860*/  MOV R6, R2 ;  /* 0x0000000200067202 */ /* 0x000fe20000000f00 */
[----:B------:R-:W-:Y:S02]  /*5870*/  IMAD.MOV.U32 R7, RZ, RZ, R18 ;  /* 0x000000ffff077224 */ /* 0x000fe400078e0012 */
[----:B---3--:R-:W-:Y:S02]  /*5880*/  IMAD.U32 R4, RZ, RZ, UR4 ;  /* 0x00000004ff047e24 */ /* 0x008fe4000f8e00ff */
[----:B------:R-:W-:Y:S01]  /*5890*/  IMAD.U32 R5, RZ, RZ, UR5 ;  /* 0x00000005ff057e24 */ /* 0x000fe2000f8e00ff */
[----:B-12---:R0:W-:Y:S06]  /*58a0*/  STL.64 [R1], R8 ;  /* 0x0000000801007387 */ /* 0x0061ec0000100a00 */
[----:B------:R-:W-:-:S07]  /*58b0*/  LEPC R20, `(.L_x_60) ;  /* 0x000000001014794e */ /* 0x000fce0000000000 */
[----:B0-----:R-:W-:Y:S05]  /*58c0*/  CALL.ABS.NOINC R10 ;  /* 0x000000000a007343 */ /* 0x001fea0003c00000 */
.L_x_60:
        /* <DEDUP_REMOVED lines=10> */
.L_x_61:
        /* <DEDUP_REMOVED lines=10> */
.L_x_62:
        /* <DEDUP_REMOVED lines=10> */
.L_x_63:
        /* <DEDUP_REMOVED lines=10> */
.L_x_64:
        /* <DEDUP_REMOVED lines=10> */
.L_x_65:
[----:B------:R0:W1:Y:S01]  /*5bf0*/  LDC.64 R2, c[0x4][R19] ;  /* 0x0100000013027b82 */ /* 0x0000620000000a00 */
[----:B------:R-:W2:Y:S01]  /*5c00*/  LDCU.64 UR4, c[0x4][0x18] ;  /* 0x01000300ff0477ac */ /* 0x000ea20008000a00 */
[----:B------:R-:W-:Y:S01]  /*5c10*/  CS2R R6, SRZ ;  /* 0x0000000000067805 */ /* 0x000fe2000001ff00 */
[----:B--2---:R-:W-:Y:S02]  /*5c20*/  IMAD.U32 R4, RZ, RZ, UR4 ;  /* 0x00000004ff047e24 */ /* 0x004fe4000f8e00ff */
[----:B0-----:R-:W-:-:S07]  /*5c30*/  IMAD.U32 R5, RZ, RZ, UR5 ;  /* 0x00000005ff057e24 */ /* 0x001fce000f8e00ff */
[----:B------:R-:W-:-:S07]  /*5c40*/  LEPC R20, `(.L_x_54) ;  /* 0x000000001014794e */ /* 0x000fce0000000000 */
[----:B-1----:R-:W-:Y:S05]  /*5c50*/  CALL.ABS.NOINC R2 ;  /* 0x0000000002007343 */ /* 0x002fea0003c00000 */
.L_x_54:
[----:B------:R-:W-:Y:S05]  /*5c60*/  BSYNC.RECONVERGENT B6 ;  /* 0x0000000000067941 */ /* 0x000fea0003800200 */
.L_x_53:
[----:B------:R-:W-:Y:S01]  /*5c70*/  DMUL R4, R24, 0.25 ;  /* 0x3fd0000018047828 */ /* 0x000fe20000000000 */
[----:B------:R-:W-:Y:S01]  /*5c80*/  MOV R6, 0x0 ;  /* 0x0000000000067802 */ /* 0x000fe20000000f00 */
[----:B------:R-:W-:-:S04]  /*5c90*/  IMAD.MOV.U32 R7, RZ, RZ, 0x3fd80000 ;  /* 0x3fd80000ff077424 */ /* 0x000fc800078e00ff */
        /* <DEDUP_REMOVED lines=8> */
[----:B0-----:R-:W-:Y:S02]  /*5d20*/  DMUL R14, R4, R6 ;  /* 0x00000006040e7228 */ /* 0x001fe40000000000 */
[----:B------:R-:W-:Y:S02]  /*5d30*/  VIADD R9, R7, 0xfff00000 ;  /* 0xfff0000007097836 */ /* 0x000fe40000000000 */
[----:B------:R-:W-:-:S04]  /*5d40*/  IMAD.MOV.U32 R8, RZ, RZ, R6 ;  /* 0x000000ffff087224 */ /* 0x000fc800078e0006 */
[----:B------:R-:W-:-:S08]  /*5d50*/  DFMA R12, R14, -R14, R4 ;  /* 0x8000000e0e0c722b */ /* 0x000fd00000000004 */
[----:B------:R-:W-:Y:S01]  /*5d60*/  DFMA R2, R12, R8, R14 ;  /* 0x000000080c02722b */ /* 0x000fe2000000000e */
[----:B------:R-:W-:Y:S10]  /*5d70*/  @!P0 BRA `(.L_x_66) ;  /* 0x0000000000188947 */ /* 0x000ff40003800000 */
[----:B------:R-:W-:Y:S01]  /*5d80*/  IMAD.MOV.U32 R0, RZ, RZ, R6 ;  /* 0x000000ffff007224 */ /* 0x000fe200078e0006 */
[----:B------:R-:W-:Y:S02]  /*5d90*/  MOV R11, R9 ;  /* 0x00000009000b7202 */ /* 0x000fe40000000f00 */
[----:B------:R-:W-:-:S07]  /*5da0*/  MOV R10, 0x5dc0 ;  /* 0x00005dc0000a7802 */ /* 0x000fce0000000f00 */
[----:B------:R-:W-:Y:S05]  /*5db0*/  CALL.REL.NOINC `($__internal_1_$__cuda_sm20_dsqrt_rn_f64_mediumpath_v1) ;  /* 0x0000002000687944 */ /* 0x000fea0003c00000 */
[----:B------:R-:W-:Y:S02]  /*5dc0*/  IMAD.MOV.U32 R2, RZ, RZ, R4 ;  /* 0x000000ffff027224 */ /* 0x000fe400078e0004 */
[----:B------:R-:W-:-:S07]  /*5dd0*/  IMAD.MOV.U32 R3, RZ, RZ, R5 ;  /* 0x000000ffff037224 */ /* 0x000fce00078e0005 */
.L_x_66:
[----:B------:R-:W2:Y:S04]  /*5de0*/  LD.E.64 R6, desc[UR36][R28.64+0x18] ;  /* 0x000018241c067980 */ /* 0x000ea8000c101b00 */
[----:B------:R-:W3:Y:S04]  /*5df0*/  LD.E.64 R4, desc[UR36][R26.64+0x18] ;  /* 0x000018241a047980 */ /* 0x000ee8000c101b00 */
[----:B------:R-:W4:Y:S01]  /*5e00*/  LD.E.64 R8, desc[UR36][R16.64+0x18] ;  /* 0x0000182410087980 */ /* 0x000f22000c101b00 */
[----:B------:R-:W-:Y:S01]  /*5e10*/  BSSY.RECONVERGENT B1, `(.L_x_67) ;  /* 0x0000017000017945 */ /* 0x000fe20003800200 */
[----:B--2---:R-:W-:Y:S01]  /*5e20*/  DMUL R20, R6, R2 ;  /* 0x0000000206147228 */ /* 0x004fe20000000000 */
[----:B------:R-:W-:Y:S01]  /*5e30*/  IMAD.MOV.U32 R6, RZ, RZ, 0x1 ;  /* 0x00000001ff067424 */ /* 0x000fe200078e00ff */
[----:B---3--:R-:W-:-:S04]  /*5e40*/  DMUL R4, R4, 4 ;  /* 0x4010000004047828 */ /* 0x008fc80000000000 */
[----:B------:R-:W0:Y:S04]  /*5e50*/  MUFU.RCP64H R7, R21 ;  /* 0x0000001500077308 */ /* 0x000e280000001800 */
[----:B----4-:R-:W-:-:S10]  /*5e60*/  DFMA R36, -R22, R4, R8 ;  /* 0x000000041624722b */ /* 0x010fd40000000108 */
        /* <DEDUP_REMOVED lines=8> */
[----:B------:R-:W-:Y:S01]  /*5ef0*/  DFMA R4, R6, R8, R4 ;  /* 0x000000080604722b */ /* 0x000fe20000000004 */
[----:B------:R-:W-:-:S09]  /*5f00*/  IMAD R8, R30, 0x7, RZ ;  /* 0x000000071e087824 */ /* 0x000fd200078e02ff */
[----:B------:R-:W-:-:S05]  /*5f10*/  FFMA R0, RZ, R21, R5 ;  /* 0x00000015ff007223 */ /* 0x000fca0000000005 */
[----:B------:R-:W-:-:S13]  /*5f20*/  FSETP.GT.AND P0, PT, |R0|, 1.469367938527859385e-39, PT ;  /* 0x001000000000780b */ /* 0x000fda0003f04200 */
[----:B------:R-:W-:Y:S05]  /*5f30*/  @P0 BRA P1, `(.L_x_68) ;  /* 0x0000000000100947 */ /* 0x000fea0000800000 */
[----:B------:R-:W-:-:S07]  /*5f40*/  MOV R0, 0x5f60 ;  /* 0x00005f6000007802 */ /* 0x000fce0000000f00 */
[----:B------:R-:W-:Y:S05]  /*5f50*/  CALL.REL.NOINC `($__internal_0_$__cuda_sm20_div_rn_f64_full) ;  /* 0x0000001800947944 */ /* 0x000fea0003c00000 */
[----:B------:R-:W-:Y:S01]  /*5f60*/  IMAD.MOV.U32 R4, RZ, RZ, R12 ;  /* 0x000000ffff047224 */ /* 0x000fe200078e000c */
[----:B------:R-:W-:-:S07]  /*5f70*/  MOV R5, R13 ;  /* 0x0000000d00057202 */ /* 0x000fce0000000f00 */
.L_x_68:
[----:B------:R-:W-:Y:S05]  /*5f80*/  BSYNC.RECONVERGENT B1 ;  /* 0x0000000000017941 */ /* 0x000fea0003800200 */
.L_x_67:
[----:B------:R-:W-:Y:S01]  /*5f90*/  DADD R4, -R4, 4 ;  /* 0x4010000004047429 */ /* 0x000fe20000000100 */
[----:B------:R-:W0:Y:S01]  /*5fa0*/  LDC.64 R10, c[0x0][0x398] ;  /* 0x0000e600ff0a7b82 */ /* 0x000e220000000a00 */
[----:B------:R-:W-:Y:S02]  /*5fb0*/  IMAD.MOV.U32 R0, RZ, RZ, RZ ;  /* 0x000000ffff007224 */ /* 0x000fe400078e00ff */
[----:B------:R-:W-:-:S04]  /*5fc0*/  IMAD.MOV.U32 R6, RZ, RZ, RZ ;  /* 0x000000ffff067224 */ /* 0x000fc800078e00ff */
[----:B------:R-:W-:-:S08]  /*5fd0*/  DADD R4, R4, R4 ;  /* 0x0000000004047229 */ /* 0x000fd00000000004 */
[----:B------:R-:W-:Y:S02]  /*5fe0*/  DSETP.MAX.AND P0, P1, RZ, R4, PT ;  /* 0x00000004ff00722a */ /* 0x000fe4000390f000 */
[----:B------:R-:W-:-:S04]  /*5ff0*/  IMAD.MOV.U32 R7, RZ, RZ, R5 ;  /* 0x000000ffff077224 */ /* 0x000fc800078e0005 */
[----:B------:R-:W-:Y:S02]  /*6000*/  SEL R6, R6, R4, P0 ;  /* 0x0000000406067207 */ /* 0x000fe40000000000 */
[----:B------:R-:W-:Y:S01]  /*6010*/  FSEL R13, R0, R7, P0 ;  /* 0x00000007000d7208 */ /* 0x000fe20000000000 */
[----:B0-----:R-:W-:-:S05]  /*6020*/  IMAD.WIDE.U32 R8, R8, 0x8, R10 ;  /* 0x0000000808087825 */ /* 0x001fca00078e000a */
[----:B------:R-:W-:-:S05]  /*6030*/  @P1 LOP3.LUT R13, R7, 0x80000, RZ, 0xfc, !PT ;  /* 0x00080000070d1812 */ /* 0x000fca00078efcff */
[----:B------:R-:W-:-:S05]  /*6040*/  IMAD.MOV.U32 R7, RZ, RZ, R13 ;  /* 0x000000ffff077224 */ /* 0x000fca00078e000d */
[----:B------:R0:W-:Y:S04]  /*6050*/  STG.E.64 desc[UR36][R8.64], R6 ;  /* 0x0000000608007986 */ /* 0x0001e8000c101b24 */
[----:B------:R-:W2:Y:S04]  /*6060*/  LD.E.64 R10, desc[UR36][R28.64+0x20] ;  /* 0x000020241c0a7980 */ /* 0x000ea8000c101b00 */
[----:B------:R-:W3:Y:S04]  /*6070*/  LD.E.64 R4, desc[UR36][R26.64+0x20] ;  /* 0x000020241a047980 */ /* 0x000ee8000c101b00 */
[----:B------:R-:W4:Y:S01]  /*6080*/  LD.E.64 R12, desc[UR36][R16.64+0x20] ;  /* 0x00002024100c7980 */ /* 0x000f22000c101b00 */
[----:B------:R-:W-:Y:S01]  /*6090*/  BSSY.RECONVERGENT B1, `(.L_x_69) ;  /* 0x0000016000017945 */ /* 0x000fe20003800200 */
[----:B--2---:R-:W-:Y:S01]  /*60a0*/  DMUL R20, R10, R2 ;  /* 0x000000020a147228 */ /* 0x004fe20000000000 */
[----:B------:R-:W-:Y:S01]  /*60b0*/  MOV R10, 0x1 ;  /* 0x00000001000a7802 */ /* 0x000fe20000000f00 */
[----:B---3--:R-:W-:-:S04]  /*60c0*/  DMUL R4, R4, 4 ;  /* 0x4010000004047828 */ /* 0x008fc80000000000 */
[----:B------:R-:W1:Y:S04]  /*60d0*/  MUFU.RCP64H R11, R21 ;  /* 0x00000015000b7308 */ /* 0x000e680000001800 */
[----:B----4-:R-:W-:-:S10]  /*60e0*/  DFMA R36, -R22, R4, R12 ;  /* 0x000000041624722b */ /* 0x010fd4000000010c */
[----:B------:R-:W-:Y:S01]  /*60f0*/  FSETP.GEU.AND P1, PT, |R37|, 6.5827683646048100446e-37, PT ;  /* 0x036000002500780b */ /* 0x000fe20003f2e200 */
[----:B-1----:R-:W-:-:S08]  /*6100*/  DFMA R14, -R20, R10, 1 ;  /* 0x3ff00000140e742b */ /* 0x002fd0000000010a */
        /* <DEDUP_REMOVED lines=9> */
[----:B0-----:R-:W-:Y:S05]  /*61a0*/  @P0 BRA P1, `(.L_x_70) ;  /* 0x0000000000100947 */ /* 0x001fea0000800000 */
[----:B------:R-:W-:-:S07]  /*61b0*/  MOV R0, 0x61d0 ;  /* 0x000061d000007802 */ /* 0x000fce0000000f00 */
[----:B------:R-:W-:Y:S05]  /*61c0*/  CALL.REL.NOINC `($__internal_0_$__cuda_sm20_div_rn_f64_full) ;  /* 0x0000001400f87944 */ /* 0x000fea0003c00000 */
[----:B------:R-:W-:Y:S02]  /*61d0*/  IMAD.MOV.U32 R4, RZ, RZ, R12 ;  /* 0x000000ffff047224 */ /* 0x000fe400078e000c */
[----:B------:R-:W-:-:S07]  /*61e0*/  IMAD.MOV.U32 R5, RZ, RZ, R13 ;  /* 0x000000ffff057224 */ /* 0x000fce00078e000d */
.L_x_70:
[----:B------:R-:W-:Y:S05]  /*61f0*/  BSYNC.RECONVERGENT B1 ;  /* 0x0000000000017941 */ /* 0x000fea0003800200 */
.L_x_69:
[----:B------:R-:W-:Y:S01]  /*6200*/  DADD R4, -R4, 4 ;  /* 0x4010000004047429 */ /* 0x000fe20000000100 */
[----:B------:R-:W-:Y:S01]  /*6210*/  IMAD.MOV.U32 R0, RZ, RZ, RZ ;  /* 0x000000ffff007224 */ /* 0x000fe200078e00ff */
[----:B------:R-:W-:-:S06]  /*6220*/  MOV R18, RZ ;  /* 0x000000ff00127202 */ /* 0x000fcc0000000f00 */
[----:B------:R-:W-:-:S08]  /*6230*/  DADD R4, R4, R4 ;  /* 0x0000000004047229 */ /* 0x000fd00000000004 */
[----:B------:R-:W-:Y:S02]  /*6240*/  DSETP.MAX.AND P0, P1, RZ, R4, PT ;  /* 0x00000004ff00722a */ /* 0x000fe4000390f000 */
[----:B------:R-:W-:-:S04]  /*6250*/  IMAD.MOV.U32 R11, RZ, RZ, R5 ;  /* 0x000000ffff0b7224 */ /* 0x000fc800078e0005 */
[----:B------:R-:W-:Y:S02]  /*6260*/  SEL R18, R18, R4, P0 ;  /* 0x0000000412127207 */ /* 0x000fe40000000000 */
[----:B------:R-:W-:-:S06]  /*6270*/  FSEL R19, R0, R11, P0 ;  /* 0x0000000b00137208 */ /* 0x000fcc0000000000 */
[----:B------:R-:W-:-:S05]  /*6280*/  @P1 LOP3.LUT R19, R11, 0x80000, RZ, 0xfc, !PT ;  /* 0x000800000b131812 */ /* 0x000fca00078efcff */
[----:B------:R0:W-:Y:S04]  /*6290*/  STG.E.64 desc[UR36][R8.64+0x8], R18 ;  /* 0x0000081208007986 */ /* 0x0001e8000c101b24 */
[----:B------:R-:W2:Y:S04]  /*62a0*/  LD.E.64 R10, desc[UR36][R28.64+0x28] ;  /* 0x000028241c0a7980 */ /* 0x000ea8000c101b00 */
[----:B------:R-:W3:Y:S04]  /*62b0*/  LD.E.64 R4, desc[UR36][R26.64+0x28] ;  /* 0x000028241a047980 */ /* 0x000ee8000c101b00 */
[----:B------:R-:W4:Y:S01]  /*62c0*/  LD.E.64 R12, desc[UR36][R16.64+0x28] ;  /* 0x00002824100c7980 */ /* 0x000f22000c101b00 */
[----:B------:R-:W-:Y:S01]  /*62d0*/  BSSY.RECONVERGENT B1, `(.L_x_71) ;  /* 0x0000016000017945 */ /* 0x000fe20003800200 */
[----:B--2---:R-:W-:Y:S01]  /*62e0*/  DMUL R20, R10, R2 ;  /* 0x000000020a147228 */ /* 0x004fe20000000000 */
[----:B------:R-:W-:Y:S01]  /*62f0*/  IMAD.MOV.U32 R10, RZ, RZ, 0x1 ;  /* 0x00000001ff0a7424 */ /* 0x000fe200078e00ff */
        /* <DEDUP_REMOVED lines=19> */
.L_x_72:
[----:B------:R-:W-:Y:S05]  /*6430*/  BSYNC.RECONVERGENT B1 ;  /* 0x0000000000017941 */ /* 0x000fea0003800200 */
.L_x_71:
[----:B------:R-:W-:Y:S01]  /*6440*/  DADD R4, -R4, 4 ;  /* 0x4010000004047429 */ /* 0x000fe20000000100 */
[----:B------:R-:W-:Y:S02]  /*6450*/  IMAD.MOV.U32 R0, RZ, RZ, RZ ;  /* 0x000000ffff007224 */ /* 0x000fe400078e00ff */
[----:B------:R-:W-:-:S05]  /*6460*/  IMAD.MOV.U32 R24, RZ, RZ, RZ ;  /* 0x000000ffff187224 */ /* 0x000fca00078e00ff */
[----:B------:R-:W-:-:S08]  /*6470*/  DADD R4, R4, R4 ;  /* 0x0000000004047229 */ /* 0x000fd00000000004 */
[----:B------:R-:W-:Y:S02]  /*6480*/  DSETP.MAX.AND P0, P1, RZ, R4, PT ;  /* 0x00000004ff00722a */ /* 0x000fe4000390f000 */
[----:B------:R-:W-:-:S04]  /*6490*/  MOV R11, R5 ;  /* 0x00000005000b7202 */ /* 0x000fc80000000f00 */
[----:B------:R-:W-:Y:S02]  /*64a0*/  FSEL R25, R0, R11, P0 ;  /* 0x0000000b00197208 */ /* 0x000fe40000000000 */
[----:B------:R-:W-:-:S06]  /*64b0*/  SEL R24, R24, R4, P0 ;  /* 0x0000000418187207 */ /* 0x000fcc0000000000 */
        /* <DEDUP_REMOVED lines=27> */
.L_x_74:
[----:B------:R-:W-:Y:S05]  /*6670*/  BSYNC.RECONVERGENT B1 ;  /* 0x0000000000017941 */ /* 0x000fea0003800200 */
.L_x_73:
[----:B------:R-:W-:Y:S01]  /*6680*/  DADD R4, -R4, 4 ;  /* 0x4010000004047429 */ /* 0x000fe20000000100 */
[----:B------:R-:W-:Y:S01]  /*6690*/  MOV R0, RZ ;  /* 0x000000ff00007202 */ /* 0x000fe20000000f00 */
[----:B------:R-:W-:-:S06]  /*66a0*/  IMAD.MOV.U32 R32, RZ, RZ, RZ ;  /* 0x000000ffff207224 */ /* 0x000fcc00078e00ff */
        /* <DEDUP_REMOVED lines=30> */
[----:B------:R-:W-:Y:S01]  /*6890*/  IMAD.MOV.U32 R4, RZ, RZ, R12 ;  /* 0x000000ffff047224 */ /* 0x000fe200078e000c */
[----:B------:R-:W-:-:S07]  /*68a0*/  MOV R5, R13 ;  /* 0x0000000d00057202 */ /* 0x000fce0000000f00 */
.L_x_76:
[----:B------:R-:W-:Y:S05]  /*68b0*/  BSYNC.RECONVERGENT B1 ;  /* 0x0000000000017941 */ /* 0x000fea0003800200 */
.L_x_75:
[----:B------:R-:W-:Y:S01]  /*68c0*/  DADD R4, -R4, 4 ;  /* 0x4010000004047429 */ /* 0x000fe20000000100 */
[----:B------:R-:W-:Y:S02]  /*68d0*/  IMAD.MOV.U32 R0, RZ, RZ, RZ ;  /* 0x000000ffff007224 */ /* 0x000fe400078e00ff */
[----:B------:R-:W-:-:S05]  /*68e0*/  IMAD.MOV.U32 R34, RZ, RZ, RZ ;  /* 0x000000ffff227224 */ /* 0x000fca00078e00ff */
        /* <DEDUP_REMOVED lines=30> */
[----:B------:R-:W-:Y:S01]  /*6ad0*/  MOV R4, R12 ;  /* 0x0000000c00047202 */ /* 0x000fe20000000f00 */
[----:B------:R-:W-:-:S07]  /*6ae0*/  IMAD.MOV.U32 R5, RZ, RZ, R13 ;  /* 0x000000ffff057224 */ /* 0x000fce00078e000d */
.L_x_78:
[----:B------:R-:W-:Y:S05]  /*6af0*/  BSYNC.RECONVERGENT B1 ;  /* 0x0000000000017941 */ /* 0x000fea0003800200 */
.L_x_77:
        /* <DEDUP_REMOVED lines=15> */
[----:B------:R-:W-:-:S05]  /*6bf0*/  MOV R2, 0x1 ;  /* 0x0000000100027802 */ /* 0x000fca0000000f00 */
[----:B------:R-:W1:Y:S02]  /*6c00*/  MUFU.RCP64H R3, R21 ;  /* 0x0000001500037308 */ /* 0x000e640000001800 */
[----:B-1----:R-:W-:-:S08]  /*6c10*/  DFMA R4, -R20, R2, 1 ;  /* 0x3ff000001404742b */ /* 0x002fd00000000102 */
[----:B------:R-:W-:-:S08]  /*6c20*/  DFMA R4, R4, R4, R4 ;  /* 0x000000040404722b */ /* 0x000fd00000000004 */
[----:B------:R-:W-:Y:S02]  /*6c30*/  DFMA R4, R2, R4, R2 ;  /* 0x000000040204722b */ /* 0x000fe40000000002 */
[----:B---3--:R-:W-:-:S06]  /*6c40*/  DMUL R2, R26, 4 ;  /* 0x401000001a027828 */ /* 0x008fcc0000000000 */
[----:B------:R-:W-:Y:S02]  /*6c50*/  DFMA R10, -R20, R4, 1 ;  /* 0x3ff00000140a742b */ /* 0x000fe40000000104 */
[----:B----4-:R-:W-:-:S06]  /*6c60*/  DFMA R36, -R22, R2, R16 ;  /* 0x000000021624722b */ /* 0x010fcc0000000110 */
[----:B------:R-:W-:-:S04]  /*6c70*/  DFMA R10, R4, R10, R4 ;  /* 0x0000000a040a722b */ /* 0x000fc80000000004 */
[----:B------:R-:W-:-:S04]  /*6c80*/  FSETP.GEU.AND P1, PT, |R37|, 6.5827683646048100446e-37, PT ;  /* 0x036000002500780b */ /* 0x000fc80003f2e200 */
        /* <DEDUP_REMOVED lines=10> */
.L_x_80:
[----:B------:R-:W-:Y:S05]  /*6d30*/  BSYNC.RECONVERGENT B1 ;  /* 0x0000000000017941 */ /* 0x000fea0003800200 */
.L_x_79:
[----:B------:R-:W0:Y:S01]  /*6d40*/  MUFU.RSQ64H R37, R7 ;  /* 0x0000000700257308 */ /* 0x000e220000001c00 */
[----:B------:R-:W-:Y:S01]  /*6d50*/  VIADD R36, R7, 0xfcb00000 ;  /* 0xfcb0000007247836 */ /* 0x000fe20000000000 */
[----:B------:R-:W-:Y:S01]  /*6d60*/  MOV R11, 0x3fd80000 ;  /* 0x3fd80000000b7802 */ /* 0x000fe20000000f00 */
[----:B------:R-:W-:Y:S01]  /*6d70*/  IMAD.MOV.U32 R10, RZ, RZ, 0x0 ;  /* 0x00000000ff0a7424 */ /* 0x000fe200078e00ff */
[----:B------:R-:W-:Y:S01]  /*6d80*/  DADD R2, -R2, 4 ;  /* 0x4010000002027429 */ /* 0x000fe20000000100 */
[----:B------:R-:W-:Y:S01]  /*6d90*/  IMAD.MOV.U32 R0, RZ, RZ, RZ ;  /* 0x000000ffff007224 */ /* 0x000fe200078e00ff */
[----:B------:R-:W-:Y:S06]  /*6da0*/  BSSY.RECONVERGENT B1, `(.L_x_81) ;  /* 0x000001c000017945 */ /* 0x000fec0003800200 */
[----:B------:R-:W-:-:S02]  /*6db0*/  DADD R2, R2, R2 ;  /* 0x0000000002027229 */ /* 0x000fc40000000002 */
[----:B0-----:R-:W-:-:S06]  /*6dc0*/  DMUL R4, R36, R36 ;  /* 0x0000002424047228 */ /* 0x001fcc0000000000 */
[----:B------:R-:W-:Y:S02]  /*6dd0*/  DSETP.MAX.AND P0, P1, RZ, R2, PT ;  /* 0x00000002ff00722a */ /* 0x000fe4000390f000 */
[----:B------:R-:W-:-:S04]  /*6de0*/  DFMA R4, R6, -R4, 1 ;  /* 0x3ff000000604742b */ /* 0x000fc80000000804 */
[----:B------:R-:W-:-:S04]  /*6df0*/  FSEL R21, R0, R3, P0 ;  /* 0x0000000300157208 */ /* 0x000fc80000000000 */
[----:B------:R-:W-:-:S04]  /*6e00*/  DFMA R10, R4, R10, 0.5 ;  /* 0x3fe00000040a742b */ /* 0x000fc8000000000a */
[----:B------:R-:W-:Y:S01]  /*6e10*/  @P1 LOP3.LUT R21, R3, 0x80000, RZ, 0xfc, !PT ;  /* 0x0008000003151812 */ /* 0x000fe200078efcff */
[----:B------:R-:W-:-:S04]  /*6e20*/  DMUL R4, R36, R4 ;  /* 0x0000000424047228 */ /* 0x000fc80000000000 */
[----:B------:R-:W-:-:S04]  /*6e30*/  IMAD.MOV.U32 R3, RZ, RZ, R21 ;  /* 0x000000ffff037224 */ /* 0x000fc800078e0015 */
[----:B------:R-:W-:Y:S01]  /*6e40*/  DFMA R12, R10, R4, R36 ;  /* 0x000000040a0c722b */ /* 0x000fe20000000024 */
[----:B------:R-:W-:Y:S02]  /*6e50*/  IMAD.MOV.U32 R5, RZ, RZ, R2 ;  /* 0x000000ffff057224 */ /* 0x000fe400078e0002 */
[----:B------:R-:W-:-:S05]  /*6e60*/  IMAD.MOV.U32 R2, RZ, RZ, RZ ;  /* 0x000000ffff027224 */ /* 0x000fca00078e00ff */
[----:B------:R-:W-:Y:S01]  /*6e70*/  DMUL R14, R6, R12 ;  /* 0x0000000c060e7228 */ /* 0x000fe20000000000 */
[----:B------:R-:W-:Y:S01]  /*6e80*/  SEL R2, R2, R5, P0 ;  /* 0x0000000502027207 */ /* 0x000fe20000000000 */
[----:B------:R-:W-:Y:S01]  /*6e90*/  VIADD R11, R13, 0xfff00000 ;  /* 0xfff000000d0b7836 */ /* 0x000fe20000000000 */
[----:B------:R-:W-:Y:S02]  /*6ea0*/  ISETP.GE.U32.AND P0, PT, R36, 0x7ca00000, PT ;  /* 0x7ca000002400780c */ /* 0x000fe40003f06070 */
[----:B------:R-:W-:-:S03]  /*6eb0*/  MOV R10, R12 ;  /* 0x0000000c000a7202 */ /* 0x000fc60000000f00 */
[----:B------:R-:W-:-:S08]  /*6ec0*/  DFMA R16, R14, -R14, R6 ;  /* 0x8000000e0e10722b */ /* 0x000fd00000000006 */
[----:B------:R-:W-:Y:S01]  /*6ed0*/  DFMA R4, R16, R10, R14 ;  /* 0x0000000a1004722b */ /* 0x000fe2000000000e */
[----:B------:R-:W-:Y:S10]  /*6ee0*/  @!P0 BRA `(.L_x_82) ;  /* 0x00000000001c8947 */ /* 0x000ff40003800000 */
[----:B------:R-:W-:Y:S01]  /*6ef0*/  IMAD.MOV.U32 R0, RZ, RZ, R12 ;  /* 0x000000ffff007224 */ /* 0x000fe200078e000c */
[----:B------:R-:W-:Y:S01]  /*6f00*/  MOV R12, R16 ;  /* 0x00000010000c7202 */ /* 0x000fe20000000f00 */
[----:B------:R-:W-:Y:S01]  /*6f10*/  IMAD.MOV.U32 R4, RZ, RZ, R6 ;  /* 0x000000ffff047224 */ /* 0x000fe200078e0006 */
[----:B------:R-:W-:Y:S01]  /*6f20*/  MOV R10, 0x6f60 ;  /* 0x00006f60000a7802 */ /* 0x000fe20000000f00 */
[----:B------:R-:W-:Y:S02]  /*6f30*/  IMAD.MOV.U32 R5, RZ, RZ, R7 ;  /* 0x000000ffff057224 */ /* 0x000fe400078e0007 */
[----:B------:R-:W-:-:S07]  /*6f40*/  IMAD.MOV.U32 R13, RZ, RZ, R17 ;  /* 0x000000ffff0d7224 */ /* 0x000fce00078e0011 */
[----:B------:R-:W-:Y:S05]  /*6f50*/  CALL.REL.NOINC `($__internal_1_$__cuda_sm20_dsqrt_rn_f64_mediumpath_v1) ;  /* 0x0000001000007944 */ /* 0x000fea0003c00000 */
.L_x_82:
[----:B------:R-:W-:Y:S05]  /*6f60*/  BSYNC.RECONVERGENT B1 ;  /* 0x0000000000017941 */ /* 0x000fea0003800200 */
.L_x_81:
[----:B------:R-:W0:Y:S01]  /*6f70*/  MUFU.RSQ64H R37, R19 ;  /* 0x0000001300257308 */ /* 0x000e220000001c00 */
[----:B------:R-:W-:Y:S01]  /*6f80*/  VIADD R36, R19, 0xfcb00000 ;  /* 0xfcb0000013247836 */ /* 0x000fe20000000000 */
[----:B------:R1:W-:Y:S01]  /*6f90*/  STG.E.64 desc[UR36][R8.64], R4 ;  /* 0x0000000408007986 */ /* 0x0003e2000c101b24 */
[----:B------:R-:W-:Y:S01]  /*6fa0*/  IMAD.MOV.U32 R10, RZ, RZ, 0x0 ;  /* 0x00000000ff0a7424 */ /* 0x000fe200078e00ff */
[----:B------:R-:W-:Y:S01]  /*6fb0*/  BSSY.RECONVERGENT B1, `(.L_x_83) ;  /* 0x0000017000017945 */ /* 0x000fe20003800200 */
[----:B------:R-:W-:Y:S01]  /*6fc0*/  IMAD.MOV.U32 R11, RZ, RZ, 0x3fd80000 ;  /* 0x3fd80000ff0b7424 */ /* 0x000fe200078e00ff */
[----:B------:R-:W-:Y:S01]  /*6fd0*/  ISETP.GE.U32.AND P0, PT, R36, 0x7ca00000, PT ;  /* 0x7ca000002400780c */ /* 0x000fe20003f06070 */
[----:B0-----:R-:W-:-:S08]  /*6fe0*/  DMUL R6, R36, R36 ;  /* 0x0000002424067228 */ /* 0x001fd00000000000 */
        /* <DEDUP_REMOVED lines=9> */
[----:B-1----:R-:W-:Y:S10]  /*7080*/  @!P0 BRA `(.L_x_84) ;  /* 0x0000000000248947 */ /* 0x002ff40003800000 */
[----:B------:R-:W-:Y:S01]  /*7090*/  IMAD.MOV.U32 R0, RZ, RZ, R12 ;  /* 0x000000ffff007224 */ /* 0x000fe200078e000c */
        /* <DEDUP_REMOVED lines=8> */
.L_x_84:
[----:B------:R-:W-:Y:S05]  /*7120*/  BSYNC.RECONVERGENT B1 ;  /* 0x0000000000017941 */ /* 0x000fea0003800200 */
.L_x_83:
[----:B------:R-:W0:Y:S01]  /*7130*/  MUFU.RSQ64H R37, R25 ;  /* 0x0000001900257308 */ /* 0x000e220000001c00 */
[----:B------:R-:W-:Y:S01]  /*7140*/  VIADD R36, R25, 0xfcb00000 ;  /* 0xfcb0000019247836 */ /* 0x000fe20000000000 */
[----:B------:R-:W-:Y:S01]  /*7150*/  MOV R10, 0x0 ;  /* 0x00000000000a7802 */ /* 0x000fe20000000f00 */
[----:B------:R-:W-:Y:S01]  /*7160*/  IMAD.MOV.U32 R11, RZ, RZ, 0x3fd80000 ;  /* 0x3fd80000ff0b7424 */ /* 0x000fe200078e00ff */
[----:B------:R1:W-:Y:S01]  /*7170*/  STG.E.64 desc[UR36][R8.64+0x8], R6 ;  /* 0x0000080608007986 */ /* 0x0003e2000c101b24 */
[----:B------:R-:W-:Y:S01]  /*7180*/  BSSY.RECONVERGENT B1, `(.L_x_85) ;  /* 0x0000014000017945 */ /* 0x000fe20003800200 */
        /* <DEDUP_REMOVED lines=19> */
.L_x_86:
[----:B------:R-:W-:Y:S05]  /*72c0*/  BSYNC.RECONVERGENT B1 ;  /* 0x0000000000017941 */ /* 0x000fea0003800200 */
.L_x_85:
        /* <DEDUP_REMOVED lines=25> */
[----:B------:R-:W-:Y:S01]  /*7460*/  IMAD.MOV.U32 R6, RZ, RZ, R4 ;  /* 0x000000ffff067224 */ /* 0x000fe200078e0004 */
[----:B------:R-:W-:-:S07]  /*7470*/  MOV R7, R5 ;  /* 0x0000000500077202 */ /* 0x000fce0000000f00 */
.L_x_88:
[----:B------:R-:W-:Y:S05]  /*7480*/  BSYNC.RECONVERGENT B1 ;  /* 0x0000000000017941 */ /* 0x000fea0003800200 */
.L_x_87:
        /* <DEDUP_REMOVED lines=25> */
.L_x_90:
[----:B------:R-:W-:Y:S05]  /*7620*/  BSYNC.RECONVERGENT B1 ;  /* 0x0000000000017941 */ /* 0x000fea0003800200 */
.L_x_89:
        /* <DEDUP_REMOVED lines=27> */
.L_x_92:
[----:B------:R-:W-:Y:S05]  /*77e0*/  BSYNC.RECONVERGENT B1 ;  /* 0x0000000000017941 */ /* 0x000fea0003800200 */
.L_x_91:
        /* <DEDUP_REMOVED lines=25> */
.L_x_94:
[----:B------:R-:W-:Y:S05]  /*7980*/  BSYNC.RECONVERGENT B1 ;  /* 0x0000000000017941 */ /* 0x000fea0003800200 */
.L_x_93:
[----:B------:R-:W-:Y:S01]  /*7990*/  STG.E.64 desc[UR36][R8.64+0x30], R4 ;  /* 0x0000300408007986 */ /* 0x000fe2000c101b24 */
[----:B------:R-:W-:Y:S05]  /*79a0*/  EXIT ;  /* 0x000000000000794d */ /* 0x000fea0003800000 */
        .weak           $__internal_0_$__cuda_sm20_div_rn_f64_full
        .type           $__internal_0_$__cuda_sm20_div_rn_f64_full,@function
        .size           $__internal_0_$__cuda_sm20_div_rn_f64_full,($__internal_1_$__cuda_sm20_dsqrt_rn_f64_mediumpath_v1 - $__internal_0_$__cuda_sm20_div_rn_f64_full)
$__internal_0_$__cuda_sm20_div_rn_f64_full:
[C---:B------:R-:W-:Y:S01]  /*79b0*/  FSETP.GEU.AND P0, PT, |R21|.reuse, 1.469367938527859385e-39, PT ;  /* 0x001000001500780b */ /* 0x040fe20003f0e200 */
[----:B------:R-:W-:Y:S01]  /*79c0*/  IMAD.MOV.U32 R38, RZ, RZ, 0x1 ;  /* 0x00000001ff267424 */ /* 0x000fe200078e00ff */
[----:B------:R-:W-:Y:S01]  /*79d0*/  LOP3.LUT R14, R21, 0x800fffff, RZ, 0xc0, !PT ;  /* 0x800fffff150e7812 */ /* 0x000fe200078ec0ff */
[----:B------:R-:W-:Y:S01]  /*79e0*/  IMAD.MOV.U32 R30, RZ, RZ, R36 ;  /* 0x000000ffff1e7224 */ /* 0x000fe200078e0024 */
[C---:B------:R-:W-:Y:S01]  /*79f0*/  FSETP.GEU.AND P2, PT, |R37|.reuse, 1.469367938527859385e-39, PT ;  /* 0x001000002500780b */ /* 0x040fe20003f4e200 */
[----:B------:R-:W-:Y:S01]  /*7a00*/  BSSY.RECONVERGENT B0, `(.L_x_95) ;  /* 0x0000052000007945 */ /* 0x000fe20003800200 */
[----:B------:R-:W-:Y:S01]  /*7a10*/  LOP3.LUT R15, R14, 0x3ff00000, RZ, 0xfc, !PT ;  /* 0x3ff000000e0f7812 */ /* 0x000fe200078efcff */
[----:B------:R-:W-:Y:S01]  /*7a20*/  IMAD.MOV.U32 R14, RZ, RZ, R20 ;  /* 0x000000ffff0e7224 */ /* 0x000fe200078e0014 */
[----:B------:R-:W-:Y:S02]  /*7a30*/  LOP3.LUT R4, R37, 0x7ff00000, RZ, 0xc0, !PT ;  /* 0x7ff0000025047812 */ /* 0x000fe400078ec0ff */
[----:B------:R-:W-:-:S03]  /*7a40*/  LOP3.LUT R11, R21, 0x7ff00000, RZ, 0xc0, !PT ;  /* 0x7ff00000150b7812 */ /* 0x000fc600078ec0ff */
[----:B------:R-:W-:Y:S01]  /*7a50*/  @!P0 DMUL R14, R20, 8.98846567431157953865e+307 ;  /* 0x7fe00000140e8828 */ /* 0x000fe20000000000 */
[----:B------:R-:W-:-:S03]  /*7a60*/  ISETP.GE.U32.AND P1, PT, R4, R11, PT ;  /* 0x0000000b0400720c */ /* 0x000fc60003f26070 */
[----:B------:R-:W-:Y:S01]  /*7a70*/  @!P2 LOP3.LUT R5, R21, 0x7ff00000, RZ, 0xc0, !PT ;  /* 0x7ff000001505a812 */ /* 0x000fe200078ec0ff */
[----:B------:R-:W-:Y:S01]  /*7a80*/  @!P2 IMAD.MOV.U32 R40, RZ, RZ, RZ ;  /* 0x000000ffff28a224 */ /* 0x000fe200078e00ff */
[----:B------:R-:W0:Y:S02]  /*7a90*/  MUFU.RCP64H R39, R15 ;  /* 0x0000000f00277308 */ /* 0x000e240000001800 */
[----:B------:R-:W-:Y:S02]  /*7aa0*/  @!P2 ISETP.GE.U32.AND P3, PT, R4, R5, PT ;  /* 0x000000050400a20c */ /* 0x000fe40003f66070 */
[----:B------:R-:W-:Y:S02]  /*7ab0*/  MOV R5, 0x1ca00000 ;  /* 0x1ca0000000057802 */ /* 0x000fe40000000f00 */
[----:B------:R-:W-:Y:S02]  /*7ac0*/  @!P0 LOP3.LUT R11, R15, 0x7ff00000, RZ, 0xc0, !PT ;  /* 0x7ff000000f0b8812 */ /* 0x000fe400078ec0ff */
[----:B------:R-:W-:-:S04]  /*7ad0*/  SEL R31, R5, 0x63400000, !P1 ;  /* 0x63400000051f7807 */ /* 0x000fc80004800000 */
[----:B------:R-:W-:Y:S01]  /*7ae0*/  LOP3.LUT R31, R31, 0x800fffff, R37, 0xf8, !PT ;  /* 0x800fffff1f1f7812 */ /* 0x000fe200078ef825 */
[----:B0-----:R-:W-:-:S08]  /*7af0*/  DFMA R12, R38, -R14, 1 ;  /* 0x3ff00000260c742b */ /* 0x001fd0000000080e */
[----:B------:R-:W-:-:S08]  /*7b00*/  DFMA R12, R12, R12, R12 ;  /* 0x0000000c0c0c722b */ /* 0x000fd0000000000c */
[----:B------:R-:W-:Y:S01]  /*7b10*/  DFMA R38, R38, R12, R38 ;  /* 0x0000000c2626722b */ /* 0x000fe20000000026 */
[----:B------:R-:W-:-:S04]  /*7b20*/  @!P2 SEL R13, R5, 0x63400000, !P3 ;  /* 0x63400000050da807 */ /* 0x000fc80005800000 */
[----:B------:R-:W-:-:S03]  /*7b30*/  @!P2 LOP3.LUT R10, R13, 0x80000000, R37, 0xf8, !PT ;  /* 0x800000000d0aa812 */ /* 0x000fc600078ef825 */
[----:B------:R-:W-:Y:S01]  /*7b40*/  DFMA R12, R38, -R14, 1 ;  /* 0x3ff00000260c742b */ /* 0x000fe2000000080e */
[----:B------:R-:W-:Y:S01]  /*7b50*/  @!P2 LOP3.LUT R41, R10, 0x100000, RZ, 0xfc, !PT ;  /* 0x001000000a29a812 */ /* 0x000fe200078efcff */
[----:B------:R-:W-:-:S05]  /*7b60*/  IMAD.MOV.U32 R10, RZ, RZ, R4 ;  /* 0x000000ffff0a7224 */ /* 0x000fca00078e0004 */
[----:B------:R-:W-:Y:S02]  /*7b70*/  @!P2 DFMA R30, R30, 2, -R40 ;  /* 0x400000001e1ea82b */ /* 0x000fe40000000828 */
[----:B------:R-:W-:Y:S01]  /*7b80*/  DFMA R38, R38, R12, R38 ;  /* 0x0000000c2626722b */ /* 0x000fe20000000026 */
[----:B------:R-:W-:-:S07]  /*7b90*/  IADD3 R13, PT, PT, R11, -0x1, RZ ;  /* 0xffffffff0b0d7810 */ /* 0x000fce0007ffe0ff */
[----:B------:R-:W-:Y:S01]  /*7ba0*/  @!P2 LOP3.LUT R10, R31, 0x7ff00000, RZ, 0xc0, !PT ;  /* 0x7ff000001f0aa812 */ /* 0x000fe200078ec0ff */
[----:B------:R-:W-:-:S04]  /*7bb0*/  DMUL R40, R38, R30 ;  /* 0x0000001e26287228 */ /* 0x000fc80000000000 */
[----:B------:R-:W-:-:S04]  /*7bc0*/  VIADD R12, R10, 0xffffffff ;  /* 0xffffffff0a0c7836 */ /* 0x000fc80000000000 */
[----:B------:R-:W-:Y:S01]  /*7bd0*/  DFMA R42, R40, -R14, R30 ;  /* 0x8000000e282a722b */ /* 0x000fe2000000001e */
[----:B------:R-:W-:-:S04]  /*7be0*/  ISETP.GT.U32.AND P0, PT, R12, 0x7feffffe, PT ;  /* 0x7feffffe0c00780c */ /* 0x000fc80003f04070 */
[----:B------:R-:W-:-:S03]  /*7bf0*/  ISETP.GT.U32.OR P0, PT, R13, 0x7feffffe, P0 ;  /* 0x7feffffe0d00780c */ /* 0x000fc60000704470 */
[----:B------:R-:W-:-:S10]  /*7c00*/  DFMA R42, R38, R42, R40 ;  /* 0x0000002a262a722b */ /* 0x000fd40000000028 */
[----:B------:R-:W-:Y:S05]  /*7c10*/  @P0 BRA `(.L_x_96) ;  /* 0x00000000006c0947 */ /* 0x000fea0003800000 */
[----:B------:R-:W-:-:S04]  /*7c20*/  LOP3.LUT R11, R21, 0x7ff00000, RZ, 0xc0, !PT ;  /* 0x7ff00000150b7812 */ /* 0x000fc800078ec0ff */
[CC--:B------:R-:W-:Y:S02]  /*7c30*/  VIADDMNMX R10, R4.reuse, -R11.reuse, 0xb9600000, !PT ;  /* 0xb9600000040a7446 */ /* 0x0c0fe4000780090b */
[----:B------:R-:W-:Y:S02]  /*7c40*/  ISETP.GE.U32.AND P0, PT, R4, R11, PT ;  /* 0x0000000b0400720c */ /* 0x000fe40003f06070 */
[----:B------:R-:W-:Y:S01]  /*7c50*/  VIMNMX R4, PT, PT, R10, 0x46a00000, PT ;  /* 0x46a000000a047848 */ /* 0x000fe20003fe0100 */
[----:B------:R-:W-:Y:S01]  /*7c60*/  IMAD.MOV.U32 R10, RZ, RZ, RZ ;  /* 0x000000ffff0a7224 */ /* 0x000fe200078e00ff */
[----:B------:R-:W-:-:S05]  /*7c70*/  SEL R5, R5, 0x63400000, !P0 ;  /* 0x6340000005057807 */ /* 0x000fca0004000000 */
[----:B------:R-:W-:-:S04]  /*7c80*/  IMAD.IADD R4, R4, 0x1, -R5 ;  /* 0x0000000104047824 */ /* 0x000fc800078e0a05 */
[----:B------:R-:W-:-:S06]  /*7c90*/  VIADD R11, R4, 0x7fe00000 ;  /* 0x7fe00000040b7836 */ /* 0x000fcc0000000000 */
[----:B------:R-:W-:-:S10]  /*7ca0*/  DMUL R12, R42, R10 ;  /* 0x0000000a2a0c7228 */ /* 0x000fd40000000000 */
[----:B------:R-:W-:-:S13]  /*7cb0*/  FSETP.GTU.AND P0, PT, |R13|, 1.469367938527859385e-39, PT ;  /* 0x001000000d00780b */ /* 0x000fda0003f0c200 */
[----:B------:R-:W-:Y:S05]  /*7cc0*/  @P0 BRA `(.L_x_97) ;  /* 0x0000000000940947 */ /* 0x000fea0003800000 */
[----:B------:R-:W-:Y:S01]  /*7cd0*/  DFMA R14, R42, -R14, R30 ;  /* 0x8000000e2a0e722b */ /* 0x000fe2000000001e */
[----:B------:R-:W-:-:S09]  /*7ce0*/  IMAD.MOV.U32 R10, RZ, RZ, RZ ;  /* 0x000000ffff0a7224 */ /* 0x000fd200078e00ff */
[C---:B------:R-:W-:Y:S02]  /*7cf0*/  FSETP.NEU.AND P0, PT, R15.reuse, RZ, PT ;  /* 0x000000ff0f00720b */ /* 0x040fe40003f0d000 */
[----:B------:R-:W-:-:S04]  /*7d00*/  LOP3.LUT R20, R15, 0x80000000, R21, 0x48, !PT ;  /* 0x800000000f147812 */ /* 0x000fc800078e4815 */
[----:B------:R-:W-:-:S07]  /*7d10*/  LOP3.LUT R11, R20, R11, RZ, 0xfc, !PT ;  /* 0x0000000b140b7212 */ /* 0x000fce00078efcff */
[----:B------:R-:W-:Y:S05]  /*7d20*/  @!P0 BRA `(.L_x_97) ;  /* 0x00000000007c8947 */ /* 0x000fea0003800000 */
[C---:B------:R-:W-:Y:S01]  /*7d30*/  IADD3 R15, PT, PT, -R4.reuse, RZ, RZ ;  /* 0x000000ff040f7210 */ /* 0x040fe20007ffe1ff */
[----:B------:R-:W-:Y:S01]  /*7d40*/  IMAD.MOV.U32 R14, RZ, RZ, RZ ;  /* 0x000000ffff0e7224 */ /* 0x000fe200078e00ff */
[----:B------:R-:W-:Y:S01]  /*7d50*/  DMUL.RP R10, R42, R10 ;  /* 0x0000000a2a0a7228 */ /* 0x000fe20000008000 */
[----:B------:R-:W-:-:S04]  /*7d60*/  IADD3 R5, PT, PT, -R4, -0x43300000, RZ ;  /* 0xbcd0000004057810 */ /* 0x000fc80007ffe1ff */
[----:B------:R-:W-:-:S10]  /*7d70*/  DFMA R14, R12, -R14, R42 ;  /* 0x8000000e0c0e722b */ /* 0x000fd4000000002a */
[----:B------:R-:W-:Y:S02]  /*7d80*/  FSETP.NEU.AND P0, PT, |R15|, R5, PT ;  /* 0x000000050f00720b */ /* 0x000fe40003f0d200 */
[----:B------:R-:W-:Y:S02]  /*7d90*/  LOP3.LUT R5, R11, R20, RZ, 0x3c, !PT ;  /* 0x000000140b057212 */ /* 0x000fe400078e3cff */
[----:B------:R-:W-:Y:S02]  /*7da0*/  FSEL R12, R10, R12, !P0 ;  /* 0x0000000c0a0c7208 */ /* 0x000fe40004000000 */
[----:B------:R-:W-:Y:S01]  /*7db0*/  FSEL R13, R5, R13, !P0 ;  /* 0x0000000d050d7208 */ /* 0x000fe20004000000 */
[----:B------:R-:W-:Y:S06]  /*7dc0*/  BRA `(.L_x_97) ;  /* 0x0000000000547947 */ /* 0x000fec0003800000 */
.L_x_96:
[----:B------:R-:W-:-:S14]  /*7dd0*/  DSETP.NAN.AND P0, PT, R36, R36, PT ;  /* 0x000000242400722a */ /* 0x000fdc0003f08000 */
[----:B------:R-:W-:Y:S05]  /*7de0*/  @P0 BRA `(.L_x_98) ;  /* 0x0000000000440947 */ /* 0x000fea0003800000 */
[----:B------:R-:W-:-:S14]  /*7df0*/  DSETP.NAN.AND P0, PT, R20, R20, PT ;  /* 0x000000141400722a */ /* 0x000fdc0003f08000 */
[----:B------:R-:W-:Y:S05]  /*7e00*/  @P0 BRA `(.L_x_99) ;  /* 0x0000000000300947 */ /* 0x000fea0003800000 */
[----:B------:R-:W-:Y:S01]  /*7e10*/  ISETP.NE.AND P0, PT, R10, R11, PT ;  /* 0x0000000b0a00720c */ /* 0x000fe20003f05270 */
[----:B------:R-:W-:Y:S02]  /*7e20*/  IMAD.MOV.U32 R12, RZ, RZ, 0x0 ;  /* 0x00000000ff0c7424 */ /* 0x000fe400078e00ff */
[----:B------:R-:W-:-:S10]  /*7e30*/  IMAD.MOV.U32 R13, RZ, RZ, -0x80000 ;  /* 0xfff80000ff0d7424 */ /* 0x000fd400078e00ff */
[----:B------:R-:W-:Y:S05]  /*7e40*/  @!P0 BRA `(.L_x_97) ;  /* 0x0000000000348947 */ /* 0x000fea0003800000 */
[----:B------:R-:W-:Y:S02]  /*7e50*/  ISETP.NE.AND P0, PT, R10, 0x7ff00000, PT ;  /* 0x7ff000000a00780c */ /* 0x000fe40003f05270 */
[----:B------:R-:W-:Y:S02]  /*7e60*/  LOP3.LUT R13, R37, 0x80000000, R21, 0x48, !PT ;  /* 0x80000000250d7812 */ /* 0x000fe400078e4815 */
[----:B------:R-:W-:-:S13]  /*7e70*/  ISETP.EQ.OR P0, PT, R11, RZ, !P0 ;  /* 0x000000ff0b00720c */ /* 0x000fda0004702670 */
[----:B------:R-:W-:Y:S01]  /*7e80*/  @P0 LOP3.LUT R4, R13, 0x7ff00000, RZ, 0xfc, !PT ;  /* 0x7ff000000d040812 */ /* 0x000fe200078efcff */
[----:B------:R-:W-:Y:S01]  /*7e90*/  @!P0 IMAD.MOV.U32 R12, RZ, RZ, RZ ;  /* 0x000000ffff0c8224 */ /* 0x000fe200078e00ff */
[----:B------:R-:W-:-:S03]  /*7ea0*/  @P0 MOV R12, RZ ;  /* 0x000000ff000c0202 */ /* 0x000fc60000000f00 */
[----:B------:R-:W-:Y:S01]  /*7eb0*/  @P0 IMAD.MOV.U32 R13, RZ, RZ, R4 ;  /* 0x000000ffff0d0224 */ /* 0x000fe200078e0004 */
[----:B------:R-:W-:Y:S06]  /*7ec0*/  BRA `(.L_x_97) ;  /* 0x0000000000147947 */ /* 0x000fec0003800000 */
.L_x_99:
[----:B------:R-:W-:Y:S01]  /*7ed0*/  LOP3.LUT R13, R21, 0x80000, RZ, 0xfc, !PT ;  /* 0x00080000150d7812 */ /* 0x000fe200078efcff */
[----:B------:R-:W-:Y:S01]  /*7ee0*/  IMAD.MOV.U32 R12, RZ, RZ, R20 ;  /* 0x000000ffff0c7224 */ /* 0x000fe200078e0014 */
[----:B------:R-:W-:Y:S06]  /*7ef0*/  BRA `(.L_x_97) ;  /* 0x0000000000087947 */ /* 0x000fec0003800000 */
.L_x_98:
[----:B------:R-:W-:Y:S01]  /*7f00*/  LOP3.LUT R13, R37, 0x80000, RZ, 0xfc, !PT ;  /* 0x00080000250d7812 */ /* 0x000fe200078efcff */
[----:B------:R-:W-:-:S07]  /*7f10*/  IMAD.MOV.U32 R12, RZ, RZ, R36 ;  /* 0x000000ffff0c7224 */ /* 0x000fce00078e0024 */
.L_x_97:
[----:B------:R-:W-:Y:S05]  /*7f20*/  BSYNC.RECONVERGENT B0 ;  /* 0x0000000000007941 */ /* 0x000fea0003800200 */
.L_x_95:
[----:B------:R-:W-:Y:S02]  /*7f30*/  HFMA2 R5, -RZ, RZ, 0, 0 ;  /* 0x00000000ff057431 */ /* 0x000fe400000001ff */
[----:B------:R-:W-:-:S04]  /*7f40*/  IMAD.MOV.U32 R4, RZ, RZ, R0 ;  /* 0x000000ffff047224 */ /* 0x000fc800078e0000 */
[----:B------:R-:W-:Y:S05]  /*7f50*/  RET.REL.NODEC R4 `(_Z6massV2PdS_P7nodeSOAS_) ;  /* 0xffffff8004287950 */ /* 0x000fea0003c3ffff */
        .weak           $__internal_1_$__cuda_sm20_dsqrt_rn_f64_mediumpath_v1
        .type           $__internal_1_$__cuda_sm20_dsqrt_rn_f64_mediumpath_v1,@function
        .size           $__internal_1_$__cuda_sm20_dsqrt_rn_f64_mediumpath_v1,($_Z6massV2PdS_P7nodeSOAS_$__internal_trig_reduction_slowpathd - $__internal_1_$__cuda_sm20_dsqrt_rn_f64_mediumpath_v1)
$__internal_1_$__cuda_sm20_dsqrt_rn_f64_mediumpath_v1:
[----:B------:R-:W-:Y:S01]  /*7f60*/  ISETP.GE.U32.AND P0, PT, R36, -0x3400000, PT ;  /* 0xfcc000002400780c */ /* 0x000fe20003f06070 */
[----:B------:R-:W-:Y:S01]  /*7f70*/  BSSY.RECONVERGENT B0, `(.L_x_100) ;  /* 0x0000025000007945 */ /* 0x000fe20003800200 */
[----:B------:R-:W-:Y:S02]  /*7f80*/  IMAD.MOV.U32 R36, RZ, RZ, R0 ;  /* 0x000000ffff247224 */ /* 0x000fe400078e0000 */
[----:B------:R-:W-:-:S09]  /*7f90*/  IMAD.MOV.U32 R37, RZ, RZ, R11 ;  /* 0x000000ffff257224 */ /* 0x000fd200078e000b */
[----:B------:R-:W-:Y:S05]  /*7fa0*/  @!P0 BRA `(.L_x_101) ;  /* 0x0000000000208947 */ /* 0x000fea0003800000 */
[----:B------:R-:W-:-:S10]  /*7fb0*/  DFMA.RM R12, R12, R36, R14 ;  /* 0x000000240c0c722b */ /* 0x000fd4000000400e */
[----:B------:R-:W-:-:S05]  /*7fc0*/  IADD3 R14, P0, PT, R12, 0x1, RZ ;  /* 0x000000010c0e7810 */ /* 0x000fca0007f1e0ff */
[----:B------:R-:W-:-:S06]  /*7fd0*/  IMAD.X R15, RZ, RZ, R13, P0 ;  /* 0x000000ffff0f7224 */ /* 0x000fcc00000e060d */
[----:B------:R-:W-:-:S08]  /*7fe0*/  DFMA.RP R4, -R12, R14, R4 ;  /* 0x0000000e0c04722b */ /* 0x000fd00000008104 */
[----:B------:R-:W-:-:S06]  /*7ff0*/  DSETP.GT.AND P0, PT, R4, RZ, PT ;  /* 0x000000ff0400722a */ /* 0x000fcc0003f04000 */
[----:B------:R-:W-:Y:S02]  /*8000*/  FSEL R12, R14, R12, P0 ;  /* 0x0000000c0e0c7208 */ /* 0x000fe40000000000 */
[----:B------:R-:W-:Y:S01]  /*8010*/  FSEL R13, R15, R13, P0 ;  /* 0x0000000d0f0d7208 */ /* 0x000fe20000000000 */
[----:B------:R-:W-:Y:S06]  /*8020*/  BRA `(.L_x_102) ;  /* 0x0000000000647947 */ /* 0x000fec0003800000 */
.L_x_101:
[----:B------:R-:W-:-:S14]  /*8030*/  DSETP.NE.AND P0, PT, R4, RZ, PT ;  /* 0x000000ff0400722a */ /* 0x000fdc0003f05000 */
[----:B------:R-:W-:Y:S05]  /*8040*/  @!P0 BRA `(.L_x_103) ;  /* 0x0000000000588947 */ /* 0x000fea0003800000 */
[----:B------:R-:W-:-:S13]  /*8050*/  ISETP.GE.AND P0, PT, R5, RZ, PT ;  /* 0x000000ff0500720c */ /* 0x000fda0003f06270 */
[----:B------:R-:W-:Y:S01]  /*8060*/  @!P0 IMAD.MOV.U32 R12, RZ, RZ, 0x0 ;  /* 0x00000000ff0c8424 */ /* 0x000fe200078e00ff */
[----:B------:R-:W-:Y:S01]  /*8070*/  @!P0 MOV R13, 0xfff80000 ;  /* 0xfff80000000d8802 */ /* 0x000fe20000000f00 */
[----:B------:R-:W-:Y:S06]  /*8080*/  @!P0 BRA `(.L_x_102) ;  /* 0x00000000004c8947 */ /* 0x000fec0003800000 */
[----:B------:R-:W-:-:S13]  /*8090*/  ISETP.GT.AND P0, PT, R5, 0x7fefffff, PT ;  /* 0x7fefffff0500780c */ /* 0x000fda0003f04270 */
[----:B------:R-:W-:Y:S05]  /*80a0*/  @P0 BRA `(.L_x_103) ;  /* 0x0000000000400947 */ /* 0x000fea0003800000 */
[----:B------:R-:W-:Y:S01]  /*80b0*/  DMUL R4, R4, 8.11296384146066816958e+31 ;  /* 0x4690000004047828 */ /* 0x000fe20000000000 */
[----:B------:R-:W-:Y:S02]  /*80c0*/  IMAD.MOV.U32 R12, RZ, RZ, RZ ;  /* 0x000000ffff0c7224 */ /* 0x000fe400078e00ff */
[----:B------:R-:W-:Y:S02]  /*80d0*/  IMAD.MOV.U32 R36, RZ, RZ, 0x0 ;  /* 0x00000000ff247424 */ /* 0x000fe400078e00ff */
[----:B------:R-:W-:Y:S01]  /*80e0*/  IMAD.MOV.U32 R37, RZ, RZ, 0x3fd80000 ;  /* 0x3fd80000ff257424 */ /* 0x000fe200078e00ff */
[----:B------:R-:W0:Y:S02]  /*80f0*/  MUFU.RSQ64H R13, R5 ;  /* 0x00000005000d7308 */ /* 0x000e240000001c00 */
[----:B0-----:R-:W-:-:S08]  /*8100*/  DMUL R14, R12, R12 ;  /* 0x0000000c0c0e7228 */ /* 0x001fd00000000000 */
[----:B------:R-:W-:-:S08]  /*8110*/  DFMA R14, R4, -R14, 1 ;  /* 0x3ff00000040e742b */ /* 0x000fd0000000080e */
[----:B------:R-:W-:Y:S02]  /*8120*/  DFMA R36, R14, R36, 0.5 ;  /* 0x3fe000000e24742b */ /* 0x000fe40000000024 */
[----:B------:R-:W-:-:S08]  /*8130*/  DMUL R14, R12, R14 ;  /* 0x0000000e0c0e7228 */ /* 0x000fd00000000000 */
[----:B------:R-:W-:-:S08]  /*8140*/  DFMA R14, R36, R14, R12 ;  /* 0x0000000e240e722b */ /* 0x000fd0000000000c */
[----:B------:R-:W-:Y:S02]  /*8150*/  DMUL R12, R4, R14 ;  /* 0x0000000e040c7228 */ /* 0x000fe40000000000 */
[----:B------:R-:W-:-:S06]  /*8160*/  VIADD R15, R15, 0xfff00000 ;  /* 0xfff000000f0f7836 */ /* 0x000fcc0000000000 */
[----:B------:R-:W-:-:S08]  /*8170*/  DFMA R36, R12, -R12, R4 ;  /* 0x8000000c0c24722b */ /* 0x000fd00000000004 */
[----:B------:R-:W-:-:S10]  /*8180*/  DFMA R12, R14, R36, R12 ;  /* 0x000000240e0c722b */ /* 0x000fd4000000000c */
[----:B------:R-:W-:Y:S01]  /*8190*/  IADD3 R13, PT, PT, R13, -0x3500000, RZ ;  /* 0xfcb000000d0d7810 */ /* 0x000fe20007ffe0ff */
[----:B------:R-:W-:Y:S06]  /*81a0*/  BRA `(.L_x_102) ;  /* 0x0000000000047947 */ /* 0x000fec0003800000 */
.L_x_103:
[----:B------:R-:W-:-:S11]  /*81b0*/  DADD R12, R4, R4 ;  /* 0x00000000040c7229 */ /* 0x000fd60000000004 */
.L_x_102:
[----:B------:R-:W-:Y:S05]  /*81c0*/  BSYNC.RECONVERGENT B0 ;  /* 0x0000000000007941 */ /* 0x000fea0003800200 */
.L_x_100:
[----:B------:R-:W-:Y:S02]  /*81d0*/  IMAD.MOV.U32 R11, RZ, RZ, 0x0 ;  /* 0x00000000ff0b7424 */ /* 0x000fe400078e00ff */
[----:B------:R-:W-:Y:S02]  /*81e0*/  IMAD.MOV.U32 R4, RZ, RZ, R12 ;  /* 0x000000ffff047224 */ /* 0x000fe400078e000c */
[----:B------:R-:W-:Y:S01]  /*81f0*/  IMAD.MOV.U32 R5, RZ, RZ, R13 ;  /* 0x000000ffff057224 */ /* 0x000fe200078e000d */
[----:B------:R-:W-:Y:S06]  /*8200*/  RET.REL.NODEC R10 `(_Z6massV2PdS_P7nodeSOAS_) ;  /* 0xffffff7c0a7c7950 */ /* 0x000fec0003c3ffff */
        .type           $_Z6massV2PdS_P7nodeSOAS_$__internal_trig_reduction_slowpathd,@function
        .size           $_Z6massV2PdS_P7nodeSOAS_$__internal_trig_reduction_slowpathd,(.L_x_112 - $_Z6massV2PdS_P7nodeSOAS_$__internal_trig_reduction_slowpathd)
$_Z6massV2PdS_P7nodeSOAS_$__internal_trig_reduction_slowpathd:
[----:B------:R-:W-:Y:S01]  /*8210*/  SHF.R.U32.HI R38, RZ, 0x14, R39 ;  /* 0x00000014ff267819 */ /* 0x000fe20000011627 */
[----:B------:R-:W-:-:S03]  /*8220*/  IMAD.MOV.U32 R40, RZ, RZ, RZ ;  /* 0x000000ffff287224 */ /* 0x000fc600078e00ff */
[----:B------:R-:W-:-:S04]  /*8230*/  LOP3.LUT R5, R38, 0x7ff, RZ, 0xc0, !PT ;  /* 0x000007ff26057812 */ /* 0x000fc800078ec0ff */
[----:B------:R-:W-:-:S13]  /*8240*/  ISETP.NE.AND P0, PT, R5, 0x7ff, PT ;  /* 0x000007ff0500780c */ /* 0x000fda0003f05270 */
[----:B------:R-:W-:Y:S05]  /*8250*/  @!P0 BRA `(.L_x_104) ;  /* 0x00000008005c8947 */ /* 0x000fea0003800000 */
[----:B------:R-:W-:Y:S01]  /*8260*/  IADD3 R5, PT, PT, R5, -0x400, RZ ;  /* 0xfffffc0005057810 */ /* 0x000fe20007ffe0ff */
[----:B------:R-:W-:-:S03]  /*8270*/  VIADD R40, R1, 0x8 ;  /* 0x0000000801287836 */ /* 0x000fc60000000000 */
[----:B------:R-:W-:Y:S02]  /*8280*/  SHF.R.U32.HI R41, RZ, 0x6, R5 ;  /* 0x00000006ff297819 */ /* 0x000fe40000011605 */
[----:B------:R-:W-:Y:S02]  /*8290*/  ISETP.GE.U32.AND P0, PT, R5, 0x80, PT ;  /* 0x000000800500780c */ /* 0x000fe40003f06070 */
[C---:B------:R-:W-:Y:S02]  /*82a0*/  IADD3 R36, PT, PT, -R41.reuse, 0x13, RZ ;  /* 0x0000001329247810 */ /* 0x040fe40007ffe1ff */
[----:B------:R-:W-:Y:S02]  /*82b0*/  IADD3 R5, PT, PT, -R41, 0xf, RZ ;  /* 0x0000000f29057810 */ /* 0x000fe40007ffe1ff */
[----:B------:R-:W-:Y:S02]  /*82c0*/  SEL R42, R36, 0x12, P0 ;  /* 0x00000012242a7807 */ /* 0x000fe40000000000 */
[----:B------:R-:W-:-:S02]  /*82d0*/  CS2R R36, SRZ ;  /* 0x0000000000247805 */ /* 0x000fc4000001ff00 */
[----:B------:R-:W-:-:S13]  /*82e0*/  ISETP.GE.AND P0, PT, R5, R42, PT ;  /* 0x0000002a0500720c */ /* 0x000fda0003f06270 */
[----:B------:R-:W-:Y:S05]  /*82f0*/  @P0 BRA `(.L_x_105) ;  /* 0x0000000000a40947 */ /* 0x000fea0003800000 */
[C---:B------:R-:W-:Y:S01]  /*8300*/  SHF.L.U64.HI R57, R4.reuse, 0xb, R39 ;  /* 0x0000000b04397819 */ /* 0x040fe20000010227 */
[----:B------:R-:W-:Y:S01]  /*8310*/  IMAD.SHL.U32 R43, R4, 0x800, RZ ;  /* 0x00000800042b7824 */ /* 0x000fe200078e00ff */
[----:B------:R-:W-:Y:S01]  /*8320*/  IADD3 R41, PT, PT, RZ, -R41, -R42 ;  /* 0x80000029ff297210 */ /* 0x000fe20007ffe82a */
[----:B------:R-:W-:Y:S01]  /*8330*/  IMAD.MOV.U32 R45, RZ, RZ, R5 ;  /* 0x000000ffff2d7224 */ /* 0x000fe200078e0005 */
[----:B------:R-:W-:Y:S01]  /*8340*/  CS2R R36, SRZ ;  /* 0x0000000000247805 */ /* 0x000fe2000001ff00 */
[----:B------:R-:W-:Y:S01]  /*8350*/  IMAD.MOV.U32 R47, RZ, RZ, RZ ;  /* 0x000000ffff2f7224 */ /* 0x000fe200078e00ff */
[----:B------:R-:W-:Y:S01]  /*8360*/  LOP3.LUT R57, R57, 0x80000000, RZ, 0xfc, !PT ;  /* 0x8000000039397812 */ /* 0x000fe200078efcff */
[----:B------:R-:W0:Y:S01]  /*8370*/  LDCU.64 UR6, c[0x0][0x358] ;  /* 0x00006b00ff0677ac */ /* 0x000e220008000a00 */
[----:B------:R-:W-:-:S05]  /*8380*/  NOP ;  /* 0x0000000000007918 */ /* 0x000fca0000000000 */
.L_x_106:
[----:B------:R-:W1:Y:S02]  /*8390*/  LDC.64 R4, c[0x4][0x20] ;  /* 0x01000800ff047b82 */ /* 0x000e640000000a00 */
[----:B-1----:R-:W-:-:S06]  /*83a0*/  IMAD.WIDE R4, R45, 0x8, R4 ;  /* 0x000000082d047825 */ /* 0x002fcc00078e0204 */
[----:B0-----:R-:W2:Y:S01]  /*83b0*/  LDG.E.64.CONSTANT R4, desc[UR6][R4.64] ;  /* 0x0000000604047981 */ /* 0x001ea2000c1e9b00 */
[----:B------:R-:W-:Y:S02]  /*83c0*/  VIADD R41, R41, 0x1 ;  /* 0x0000000129297836 */ /* 0x000fe40000000000 */
[----:B------:R-:W-:Y:S02]  /*83d0*/  VIADD R45, R45, 0x1 ;  /* 0x000000012d2d7836 */ /* 0x000fe40000000000 */
[----:B--2---:R-:W-:-:S04]  /*83e0*/  IMAD.WIDE.U32 R36, P4, R4, R43, R36 ;  /* 0x0000002b04247225 */ /* 0x004fc80007880024 */
[----:B------:R-:W-:Y:S02]  /*83f0*/  IMAD R59, R4, R57, RZ ;  /* 0x00000039043b7224 */ /* 0x000fe400078e02ff */
[CC--:B------:R-:W-:Y:S02]  /*8400*/  IMAD R42, R5.reuse, R43.reuse, RZ ;  /* 0x0000002b052a7224 */ /* 0x0c0fe400078e02ff */
[----:B------:R-:W-:Y:S01]  /*8410*/  IMAD.HI.U32 R44, R5, R43, RZ ;  /* 0x0000002b052c7227 */ /* 0x000fe200078e00ff */
[----:B------:R-:W-:Y:S02]  /*8420*/  IADD3 R37, P0, PT, R59, R37, RZ ;  /* 0x000000253b257210 */ /* 0x000fe40007f1e0ff */
[C---:B------:R-:W-:Y:S02]  /*8430*/  LEA R59, R47.reuse, R40, 0x3 ;  /* 0x000000282f3b7211 */ /* 0x040fe400078e18ff */
[----:B------:R-:W-:Y:S01]  /*8440*/  IADD3 R37, P1, PT, R42, R37, RZ ;  /* 0x000000252a257210 */ /* 0x000fe20007f3e0ff */
[----:B------:R-:W-:Y:S01]  /*8450*/  IMAD.HI.U32 R42, R4, R57, RZ ;  /* 0x00000039042a7227 */ /* 0x000fe200078e00ff */
[----:B------:R-:W-:-:S03]  /*8460*/  IADD3 R47, PT, PT, R47, 0x1, RZ ;  /* 0x000000012f2f7810 */ /* 0x000fc60007ffe0ff */
[----:B------:R-:W-:Y:S01]  /*8470*/  IMAD.X R61, RZ, RZ, R42, P4 ;  /* 0x000000ffff3d7224 */ /* 0x000fe200020e062a */
[----:B------:R0:W-:Y:S01]  /*8480*/  STL.64 [R59], R36 ;  /* 0x000000243b007387 */ /* 0x0001e20000100a00 */
[----:B------:R-:W-:-:S03]  /*8490*/  IMAD.HI.U32 R4, R5, R57, RZ ;  /* 0x0000003905047227 */ /* 0x000fc600078e00ff */
[----:B------:R-:W-:Y:S01]  /*84a0*/  IADD3.X R44, P0, PT, R44, R61, RZ, P0, !PT ;  /* 0x0000003d2c2c7210 */ /* 0x000fe2000071e4ff */
[----:B------:R-:W-:-:S04]  /*84b0*/  IMAD R5, R5, R57, RZ ;  /* 0x0000003905057224 */ /* 0x000fc800078e02ff */
[----:B------:R-:W-:Y:S01]  /*84c0*/  IMAD.X R4, RZ, RZ, R4, P0 ;  /* 0x000000ffff047224 */ /* 0x000fe200000e0604 */
[----:B------:R-:W-:Y:S02]  /*84d0*/  ISETP.NE.AND P0, PT, R41, -0xf, PT ;  /* 0xfffffff12900780c */ /* 0x000fe40003f05270 */
[----:B------:R-:W-:-:S05]  /*84e0*/  IADD3.X R44, P1, PT, R5, R44, RZ, P1, !PT ;  /* 0x0000002c052c7210 */ /* 0x000fca0000f3e4ff */
[----:B------:R-:W-:Y:S02]  /*84f0*/  IMAD.X R5, RZ, RZ, R4, P1 ;  /* 0x000000ffff057224 */ /* 0x000fe400008e0604 */
[----:B0-----:R-:W-:Y:S02]  /*8500*/  IMAD.MOV.U32 R36, RZ, RZ, R44 ;  /* 0x000000ffff247224 */ /* 0x001fe400078e002c */
[----:B------:R-:W-:Y:S02]  /*8510*/  IMAD.MOV.U32 R37, RZ, RZ, R5 ;  /* 0x000000ffff257224 */ /* 0x000fe400078e0005 */
[----:B------:R-:W-:Y:S05]  /*8520*/  @P0 BRA `(.L_x_106) ;  /* 0xfffffffc00980947 */ /* 0x000fea000383ffff */
[----:B------:R-:W-:-:S05]  /*8530*/  LOP3.LUT R4, R38, 0x7ff, RZ, 0xc0, !PT ;  /* 0x000007ff26047812 */ /* 0x000fca00078ec0ff */
[----:B------:R-:W-:-:S05]  /*8540*/  VIADD R4, R4, 0xfffffc00 ;  /* 0xfffffc0004047836 */ /* 0x000fca0000000000 */
[----:B------:R-:W-:Y:S02]  /*8550*/  SHF.R.U32.HI R5, RZ, 0x6, R4 ;  /* 0x00000006ff057819 */ /* 0x000fe40000011604 */
[----:B------:R-:W-:Y:S02]  /*8560*/  ISETP.GE.U32.AND P0, PT, R4, 0x80, PT ;  /* 0x000000800400780c */ /* 0x000fe40003f06070 */
[----:B------:R-:W-:-:S04]  /*8570*/  IADD3 R5, PT, PT, -R5, 0x13, RZ ;  /* 0x0000001305057810 */ /* 0x000fc80007ffe1ff */
[----:B------:R-:W-:-:S07]  /*8580*/  SEL R5, R5, 0x12, P0 ;  /* 0x0000001205057807 */ /* 0x000fce0000000000 */
.L_x_105:
[C---:B------:R-:W-:Y:S02]  /*8590*/  LOP3.LUT R4, R38.reuse, 0x7ff, RZ, 0xc0, !PT ;  /* 0x000007ff26047812 */ /* 0x040fe400078ec0ff */
[----:B------:R-:W-:Y:S02]  /*85a0*/  LOP3.LUT P0, R45, R38, 0x3f, RZ, 0xc0, !PT ;  /* 0x0000003f262d7812 */ /* 0x000fe4000780c0ff */
[----:B------:R-:W-:-:S04]  /*85b0*/  IADD3 R4, PT, PT, R4, -0x400, RZ ;  /* 0xfffffc0004047810 */ /* 0x000fc80007ffe0ff */
[----:B------:R-:W-:-:S05]  /*85c0*/  SHF.R.U32.HI R4, RZ, 0x6, R4 ;  /* 0x00000006ff047819 */ /* 0x000fca0000011604 */
[----:B------:R-:W-:-:S04]  /*85d0*/  IMAD.IADD R59, R4, 0x1, R5 ;  /* 0x00000001043b7824 */ /* 0x000fc800078e0205 */
[----:B------:R-:W-:-:S05]  /*85e0*/  IMAD.U32 R59, R59, 0x8, R40 ;  /* 0x000000083b3b7824 */ /* 0x000fca00078e0028 */
[----:B------:R0:W-:Y:S04]  /*85f0*/  STL.64 [R59+-0x78], R36 ;  /* 0xffff88243b007387 */ /* 0x0001e80000100a00 */
[----:B------:R-:W2:Y:S04]  /*8600*/  @P0 LDL.64 R42, [R1+0x10] ;  /* 0x00001000012a0983 */ /* 0x000ea80000100a00 */
[----:B------:R-:W3:Y:S04]  /*8610*/  LDL.64 R4, [R1+0x18] ;  /* 0x0000180001047983 */ /* 0x000ee80000100a00 */
[----:B------:R-:W4:Y:S01]  /*8620*/  LDL.64 R40, [R1+0x20] ;  /* 0x0000200001287983 */ /* 0x000f220000100a00 */
[----:B------:R-:W-:Y:S01]  /*8630*/  @P0 LOP3.LUT R38, R45, 0x3f, RZ, 0x3c, !PT ;  /* 0x0000003f2d260812 */ /* 0x000fe200078e3cff */
[----:B------:R-:W-:Y:S01]  /*8640*/  BSSY.RECONVERGENT B0, `(.L_x_107) ;  /* 0x0000034000007945 */ /* 0x000fe20003800200 */
[----:B--2---:R-:W-:-:S02]  /*8650*/  @P0 SHF.R.U64 R47, R42, 0x1, R43 ;  /* 0x000000012a2f0819 */ /* 0x004fc4000000122b */
[----:B------:R-:W-:Y:S02]  /*8660*/  @P0 SHF.R.U32.HI R57, RZ, 0x1, R43 ;  /* 0x00000001ff390819 */ /* 0x000fe4000001162b */
[--C-:B---3--:R-:W-:Y:S02]  /*8670*/  @P0 SHF.R.U32.HI R43, RZ, 0x1, R5.reuse ;  /* 0x00000001ff2b0819 */ /* 0x108fe40000011605 */
[C---:B------:R-:W-:Y:S02]  /*8680*/  @P0 SHF.R.U64 R42, R4.reuse, 0x1, R5 ;  /* 0x00000001042a0819 */ /* 0x040fe40000001205 */
[CC--:B------:R-:W-:Y:S02]  /*8690*/  @P0 SHF.L.U32 R46, R4.reuse, R45.reuse, RZ ;  /* 0x0000002d042e0219 */ /* 0x0c0fe400000006ff */
[----:B0-----:R-:W-:Y:S02]  /*86a0*/  @P0 SHF.R.U64 R37, R47, R38, R57 ;  /* 0x000000262f250219 */ /* 0x001fe40000001239 */
[----:B------:R-:W-:-:S02]  /*86b0*/  @P0 SHF.L.U64.HI R44, R4, R45, R5 ;  /* 0x0000002d042c0219 */ /* 0x000fc40000010205 */
[-C--:B------:R-:W-:Y:S02]  /*86c0*/  @P0 SHF.R.U32.HI R47, RZ, R38.reuse, R57 ;  /* 0x00000026ff2f0219 */ /* 0x080fe40000011639 */
[----:B----4-:R-:W-:Y:S02]  /*86d0*/  @P0 SHF.L.U32 R36, R40, R45, RZ ;  /* 0x0000002d28240219 */ /* 0x010fe400000006ff */
[----:B------:R-:W-:Y:S02]  /*86e0*/  @P0 SHF.R.U64 R57, R42, R38, R43 ;  /* 0x000000262a390219 */ /* 0x000fe4000000122b */
[----:B------:R-:W-:Y:S02]  /*86f0*/  @P0 LOP3.LUT R4, R46, R37, RZ, 0xfc, !PT ;  /* 0x000000252e040212 */ /* 0x000fe400078efcff */
[----:B------:R-:W-:Y:S02]  /*8700*/  @P0 LOP3.LUT R5, R44, R47, RZ, 0xfc, !PT ;  /* 0x0000002f2c050212 */ /* 0x000fe400078efcff */
[----:B------:R-:W-:-:S02]  /*8710*/  @P0 SHF.L.U64.HI R45, R40, R45, R41 ;  /* 0x0000002d282d0219 */ /* 0x000fc40000010229 */
[----:B------:R-:W-:Y:S01]  /*8720*/  @P0 LOP3.LUT R40, R36, R57, RZ, 0xfc, !PT ;  /* 0x0000003924280212 */ /* 0x000fe200078efcff */
[C---:B------:R-:W-:Y:S01]  /*8730*/  IMAD.SHL.U32 R36, R4.reuse, 0x4, RZ ;  /* 0x0000000404247824 */ /* 0x040fe200078e00ff */
[----:B------:R-:W-:Y:S02]  /*8740*/  @P0 SHF.R.U32.HI R38, RZ, R38, R43 ;  /* 0x00000026ff260219 */ /* 0x000fe4000001162b */
[----:B------:R-:W-:Y:S02]  /*8750*/  SHF.L.U64.HI R4, R4, 0x2, R5 ;  /* 0x0000000204047819 */ /* 0x000fe40000010205 */
[----:B------:R-:W-:Y:S02]  /*8760*/  SHF.L.W.U32.HI R42, R5, 0x2, R40 ;  /* 0x00000002052a7819 */ /* 0x000fe40000010e28 */
[----:B------:R-:W-:Y:S02]  /*8770*/  @P0 LOP3.LUT R41, R45, R38, RZ, 0xfc, !PT ;  /* 0x000000262d290212 */ /* 0x000fe400078efcff */
[----:B------:R-:W-:-:S02]  /*8780*/  IADD3 RZ, P0, PT, RZ, -R36, RZ ;  /* 0x80000024ffff7210 */ /* 0x000fc40007f1e0ff */
[----:B------:R-:W-:Y:S02]  /*8790*/  LOP3.LUT R5, RZ, R4, RZ, 0x33, !PT ;  /* 0x00000004ff057212 */ /* 0x000fe400078e33ff */
[----:B------:R-:W-:Y:S02]  /*87a0*/  SHF.L.W.U32.HI R40, R40, 0x2, R41 ;  /* 0x0000000228287819 */ /* 0x000fe40000010e29 */
[----:B------:R-:W-:Y:S02]  /*87b0*/  LOP3.LUT R37, RZ, R42, RZ, 0x33, !PT ;  /* 0x0000002aff257212 */ /* 0x000fe400078e33ff */
[----:B------:R-:W-:Y:S02]  /*87c0*/  IADD3.X R5, P0, PT, RZ, R5, RZ, P0, !PT ;  /* 0x00000005ff057210 */ /* 0x000fe4000071e4ff */
[----:B------:R-:W-:Y:S02]  /*87d0*/  LOP3.LUT R38, RZ, R40, RZ, 0x33, !PT ;  /* 0x00000028ff267212 */ /* 0x000fe400078e33ff */
[----:B------:R-:W-:-:S02]  /*87e0*/  IADD3.X R37, P1, PT, RZ, R37, RZ, P0, !PT ;  /* 0x00000025ff257210 */ /* 0x000fc4000073e4ff */
[----:B------:R-:W-:-:S03]  /*87f0*/  ISETP.GT.U32.AND P4, PT, R42, -0x1, PT ;  /* 0xffffffff2a00780c */ /* 0x000fc60003f84070 */
[----:B------:R-:W-:Y:S01]  /*8800*/  IMAD.X R43, RZ, RZ, R38, P1 ;  /* 0x000000ffff2b7224 */ /* 0x000fe200008e0626 */
[----:B------:R-:W-:-:S04]  /*8810*/  ISETP.GT.AND.EX P0, PT, R40, -0x1, PT, P4 ;  /* 0xffffffff2800780c */ /* 0x000fc80003f04340 */
[----:B------:R-:W-:Y:S02]  /*8820*/  SEL R43, R40, R43, P0 ;  /* 0x0000002b282b7207 */ /* 0x000fe40000000000 */
[----:B------:R-:W-:Y:S02]  /*8830*/  SEL R42, R42, R37, P0 ;  /* 0x000000252a2a7207 */ /* 0x000fe40000000000 */
[----:B------:R-:W-:Y:S02]  /*8840*/  ISETP.NE.U32.AND P1, PT, R43, RZ, PT ;  /* 0x000000ff2b00720c */ /* 0x000fe40003f25070 */
[----:B------:R-:W-:Y:S02]  /*8850*/  SEL R47, R4, R5, P0 ;  /* 0x00000005042f7207 */ /* 0x000fe40000000000 */
[----:B------:R-:W-:Y:S01]  /*8860*/  SEL R37, R42, R43, !P1 ;  /* 0x0000002b2a257207 */ /* 0x000fe20004800000 */
[----:B------:R-:W-:-:S05]  /*8870*/  @!P0 IMAD.MOV R36, RZ, RZ, -R36 ;  /* 0x000000ffff248224 */ /* 0x000fca00078e0a24 */
[----:B------:R-:W0:Y:S02]  /*8880*/  FLO.U32 R37, R37 ;  /* 0x0000002500257300 */ /* 0x000e2400000e0000 */
[C---:B0-----:R-:W-:Y:S02]  /*8890*/  IADD3 R44, PT, PT, -R37.reuse, 0x1f, RZ ;  /* 0x0000001f252c7810 */ /* 0x041fe40007ffe1ff */
[----:B------:R-:W-:Y:S02]  /*88a0*/  IADD3 R38, PT, PT, -R37, 0x3f, RZ ;  /* 0x0000003f25267810 */ /* 0x000fe40007ffe1ff */
[----:B------:R-:W-:-:S04]  /*88b0*/  @P1 IADD3 R38, PT, PT, R44, RZ, RZ ;  /* 0x000000ff2c261210 */ /* 0x000fc80007ffe0ff */
[----:B------:R-:W-:-:S13]  /*88c0*/  ISETP.NE.AND P1, PT, R38, RZ, PT ;  /* 0x000000ff2600720c */ /* 0x000fda0003f25270 */
[----:B------:R-:W-:Y:S05]  /*88d0*/  @!P1 BRA `(.L_x_108) ;  /* 0x0000000000289947 */ /* 0x000fea0003800000 */
[----:B------:R-:W-:Y:S02]  /*88e0*/  LOP3.LUT R5, R38, 0x3f, RZ, 0xc0, !PT ;  /* 0x0000003f26057812 */ /* 0x000fe400078ec0ff */
[----:B------:R-:W-:Y:S02]  /*88f0*/  SHF.R.U64 R37, R36, 0x1, R47 ;  /* 0x0000000124257819 */ /* 0x000fe4000000122f */
[CC--:B------:R-:W-:Y:S02]  /*8900*/  SHF.L.U64.HI R45, R42.reuse, R5.reuse, R43 ;  /* 0x000000052a2d7219 */ /* 0x0c0fe4000001022b */
[----:B------:R-:W-:Y:S02]  /*8910*/  SHF.L.U32 R43, R42, R5, RZ ;  /* 0x000000052a2b7219 */ /* 0x000fe400000006ff */
[----:B------:R-:W-:Y:S02]  /*8920*/  SHF.R.U32.HI R5, RZ, 0x1, R47 ;  /* 0x00000001ff057819 */ /* 0x000fe4000001162f */
[----:B------:R-:W-:-:S04]  /*8930*/  LOP3.LUT R4, R38, 0x3f, RZ, 0xc, !PT ;  /* 0x0000003f26047812 */ /* 0x000fc800078e0cff */
[-CC-:B------:R-:W-:Y:S02]  /*8940*/  SHF.R.U64 R42, R37, R4.reuse, R5.reuse ;  /* 0x00000004252a7219 */ /* 0x180fe40000001205 */
[----:B------:R-:W-:Y:S02]  /*8950*/  SHF.R.U32.HI R4, RZ, R4, R5 ;  /* 0x00000004ff047219 */ /* 0x000fe40000011605 */
[----:B------:R-:W-:Y:S02]  /*8960*/  LOP3.LUT R42, R43, R42, RZ, 0xfc, !PT ;  /* 0x0000002a2b2a7212 */ /* 0x000fe400078efcff */
[----:B------:R-:W-:-:S07]  /*8970*/  LOP3.LUT R43, R45, R4, RZ, 0xfc, !PT ;  /* 0x000000042d2b7212 */ /* 0x000fce00078efcff */
.L_x_108:
[----:B------:R-:W-:Y:S05]  /*8980*/  BSYNC.RECONVERGENT B0 ;  /* 0x0000000000007941 */ /* 0x000fea0003800200 */
.L_x_107:
[----:B------:R-:W-:Y:S01]  /*8990*/  IMAD.WIDE.U32 R36, R42, 0x2168c235, RZ ;  /* 0x2168c2352a247825 */ /* 0x000fe200078e00ff */
[----:B------:R-:W-:-:S03]  /*89a0*/  SHF.R.U32.HI R41, RZ, 0x1e, R41 ;  /* 0x0000001eff297819 */ /* 0x000fc60000011629 */
[----:B------:R-:W-:Y:S01]  /*89b0*/  IMAD.MOV.U32 R4, RZ, RZ, R37 ;  /* 0x000000ffff047224 */ /* 0x000fe200078e0025 */
[----:B------:R-:W-:Y:S01]  /*89c0*/  IADD3 RZ, P1, PT, R36, R36, RZ ;  /* 0x0000002424ff7210 */ /* 0x000fe20007f3e0ff */
[----:B------:R-:W-:Y:S01]  /*89d0*/  IMAD.MOV.U32 R5, RZ, RZ, RZ ;  /* 0x000000ffff057224 */ /* 0x000fe200078e00ff */
[----:B------:R-:W-:Y:S01]  /*89e0*/  LEA.HI R40, R40, R41, RZ, 0x1 ;  /* 0x0000002928287211 */ /* 0x000fe200078f08ff */
[----:B------:R-:W-:-:S04]  /*89f0*/  IMAD.HI.U32 R37, R43, -0x36f0255e, RZ ;  /* 0xc90fdaa22b257827 */ /* 0x000fc800078e00ff */
[----:B------:R-:W-:-:S04]  /*8a00*/  IMAD.WIDE.U32 R4, R42, -0x36f0255e, R4 ;  /* 0xc90fdaa22a047825 */ /* 0x000fc800078e0004 */
[----:B------:R-:W-:-:S04]  /*8a10*/  IMAD.WIDE.U32 R4, P4, R43, 0x2168c235, R4 ;  /* 0x2168c2352b047825 */ /* 0x000fc80007880004 */
[----:B------:R-:W-:Y:S01]  /*8a20*/  IMAD R43, R43, -0x36f0255e, RZ ;  /* 0xc90fdaa22b2b7824 */ /* 0x000fe200078e02ff */
[----:B------:R-:W-:Y:S01]  /*8a30*/  IADD3.X RZ, P1, PT, R4, R4, RZ, P1, !PT ;  /* 0x0000000404ff7210 */ /* 0x000fe20000f3e4ff */
[----:B------:R-:W-:-:S03]  /*8a40*/  IMAD.X R36, RZ, RZ, R37, P4 ;  /* 0x000000ffff247224 */ /* 0x000fc600020e0625 */
[----:B------:R-:W-:-:S04]  /*8a50*/  IADD3 R5, P4, PT, R43, R5, RZ ;  /* 0x000000052b057210 */ /* 0x000fc80007f9e0ff */
[----:B------:R-:W-:Y:S02]  /*8a60*/  IADD3.X R36, PT, PT, RZ, R36, RZ, P4, !PT ;  /* 0x00000024ff247210 */ /* 0x000fe400027fe4ff */
[C---:B------:R-:W-:Y:S02]  /*8a70*/  ISETP.GT.U32.AND P5, PT, R5.reuse, RZ, PT ;  /* 0x000000ff0500720c */ /* 0x040fe40003fa4070 */
[----:B------:R-:W-:Y:S02]  /*8a80*/  IADD3.X R4, P4, PT, R5, R5, RZ, P1, !PT ;  /* 0x0000000505047210 */ /* 0x000fe40000f9e4ff */
[----:B------:R-:W-:-:S03]  /*8a90*/  ISETP.GT.AND.EX P1, PT, R36, RZ, PT, P5 ;  /* 0x000000ff2400720c */ /* 0x000fc60003f24350 */
[----:B------:R-:W-:Y:S01]  /*8aa0*/  IMAD.X R37, R36, 0x1, R36, P4 ;  /* 0x0000000124257824 */ /* 0x000fe200020e0624 */
[----:B------:R-:W-:Y:S02]  /*8ab0*/  SEL R4, R4, R5, P1 ;  /* 0x0000000504047207 */ /* 0x000fe40000800000 */
[----:B------:R-:W-:Y:S02]  /*8ac0*/  SEL R43, RZ, 0xffffffff, !P1 ;  /* 0xffffffffff2b7807 */ /* 0x000fe40004800000 */
[----:B------:R-:W-:Y:S02]  /*8ad0*/  SEL R37, R37, R36, P1 ;  /* 0x0000002425257207 */ /* 0x000fe40000800000 */
[----:B------:R-:W-:Y:S01]  /*8ae0*/  IADD3 R4, P4, PT, R4, 0x1, RZ ;  /* 0x0000000104047810 */ /* 0x000fe20007f9e0ff */
[----:B------:R-:W-:Y:S01]  /*8af0*/  IMAD.IADD R36, R43, 0x1, -R38 ;  /* 0x000000012b247824 */ /* 0x000fe200078e0a26 */
[----:B------:R-:W-:-:S03]  /*8b00*/  LOP3.LUT P1, R5, R39, 0x80000000, RZ, 0xc0, !PT ;  /* 0x8000000027057812 */ /* 0x000fc6000782c0ff */
[----:B------:R-:W-:Y:S01]  /*8b10*/  IMAD.X R37, RZ, RZ, R37, P4 ;  /* 0x000000ffff257224 */ /* 0x000fe200020e0625 */
[----:B------:R-:W-:Y:S01]  /*8b20*/  @!P0 LOP3.LUT R5, R5, 0x80000000, RZ, 0x3c, !PT ;  /* 0x8000000005058812 */ /* 0x000fe200078e3cff */
[----:B------:R-:W-:-:S03]  /*8b30*/  IMAD.SHL.U32 R36, R36, 0x100000, RZ ;  /* 0x0010000024247824 */ /* 0x000fc600078e00ff */
[----:B------:R-:W-:-:S04]  /*8b40*/  SHF.R.U64 R4, R4, 0xa, R37 ;  /* 0x0000000a04047819 */ /* 0x000fc80000001225 */
[----:B------:R-:W-:Y:S02]  /*8b50*/  IADD3 R4, P4, PT, R4, 0x1, RZ ;  /* 0x0000000104047810 */ /* 0x000fe40007f9e0ff */
[----:B------:R-:W-:Y:S02]  /*8b60*/  @P1 IADD3 R40, PT, PT, -R40, RZ, RZ ;  /* 0x000000ff28281210 */ /* 0x000fe40007ffe1ff */
[----:B------:R-:W-:-:S04]  /*8b70*/  LEA.HI.X R37, R37, RZ, RZ, 0x16, P4 ;  /* 0x000000ff25257211 */ /* 0x000fc800020fb4ff */
[--C-:B------:R-:W-:Y:S02]  /*8b80*/  SHF.R.U64 R4, R4, 0x1, R37.reuse ;  /* 0x0000000104047819 */ /* 0x100fe40000001225 */
[----:B------:R-:W-:Y:S02]  /*8b90*/  SHF.R.U32.HI R37, RZ, 0x1, R37 ;  /* 0x00000001ff257819 */ /* 0x000fe40000011625 */
[----:B------:R-:W-:-:S04]  /*8ba0*/  IADD3 R4, P4, P5, RZ, RZ, R4 ;  /* 0x000000ffff047210 */ /* 0x000fc80007d9e004 */
[----:B------:R-:W-:-:S04]  /*8bb0*/  IADD3.X R36, PT, PT, R36, 0x3fe00000, R37, P4, P5 ;  /* 0x3fe0000024247810 */ /* 0x000fc800027ea425 */
[----:B------:R-:W-:-:S07]  /*8bc0*/  LOP3.LUT R39, R36, R5, RZ, 0xfc, !PT ;  /* 0x0000000524277212 */ /* 0x000fce00078efcff */
.L_x_104:
[----:B------:R-:W-:Y:S02]  /*8bd0*/  IMAD.MOV.U32 R36, RZ, RZ, R0 ;  /* 0x000000ffff247224 */ /* 0x000fe400078e0000 */
[----:B------:R-:W-:Y:S02]  /*8be0*/  IMAD.MOV.U32 R37, RZ, RZ, 0x0 ;  /* 0x00000000ff257424 */ /* 0x000fe400078e00ff */
[----:B------:R-:W-:Y:S02]  /*8bf0*/  IMAD.MOV.U32 R5, RZ, RZ, R39 ;  /* 0x000000ffff057224 */ /* 0x000fe400078e0027 */
[----:B------:R-:W-:Y:S05]  /*8c00*/  RET.REL.NODEC R36 `(_Z6massV2PdS_P7nodeSOAS_) ;  /* 0xffffff7024fc7950 */ /* 0x000fea0003c3ffff */
.L_x_109:
[----:B------:R-:W-:-:S00]  /*8c10*/  BRA `(.L_x_109) ;  /* 0xfffffffc00fc7947 */ /* 0x000fc0000383ffff */
[----:B------:R-:W-:-:S00]  /*8c20*/  NOP ;  /* 0x0000000000007918 */ /* 0x000fc00000000000 */
        /* <DEDUP_REMOVED lines=13> */
.L_x_112:


//--------------------- .nv.global.init           --------------------------
	.section	.nv.global.init,"aw",@progbits
	.align	16
.nv.global.init:
	.type		__cudart_sin_cos_coeffs,@object
	.size		__cudart_sin_cos_coeffs,(__cudart_i2opi_d - __cudart_sin_cos_coeffs)
__cudart_sin_cos_coeffs:
        /*0000*/ 	.byte	0x46, 0xd2, 0xb0, 0x2c, 0xf1, 0xe5, 0x5a, 0xbe, 0x92, 0xe3, 0xac, 0x69, 0xe3, 0x1d, 0xc7, 0x3e
        /*0010*/ 	.byte	0xa1, 0x62, 0xdb, 0x19, 0xa0, 0x01, 0x2a, 0xbf, 0x18, 0x08, 0x11, 0x11, 0x11, 0x11, 0x81, 0x3f
        /*0020*/ 	.byte	0x54, 0x55, 0x55, 0x55, 0x55, 0x55, 0xc5, 0xbf, 0x00, 0x00, 0x00, 0x00, 0x00, 0x00, 0x00, 0x00
        /*0030*/ 	.byte	0x00, 0x00, 0x00, 0x00, 0x00, 0x00, 0x00, 0x00, 0x64, 0x81, 0xfd, 0x20, 0x83, 0xff, 0xa8, 0xbd
        /*0040*/ 	.byte	0x28, 0x85, 0xef, 0xc1, 0xa7, 0xee, 0x21, 0x3e, 0xd9, 0xe6, 0x06, 0x8e, 0x4f, 0x7e, 0x92, 0xbe
        /*0050*/ 	.byte	0xe9, 0xbc, 0xdd, 0x19, 0xa0, 0x01, 0xfa, 0x3e, 0x47, 0x5d, 0xc1, 0x16, 0x6c, 0xc1, 0x56, 0xbf
        /*0060*/ 	.byte	0x51, 0x55, 0x55, 0x55, 0x55, 0x55, 0xa5, 0x3f, 0x00, 0x00, 0x00, 0x00, 0x00, 0x00, 0xe0, 0xbf
        /*0070*/ 	.byte	0x00, 0x00, 0x00, 0x00, 0x00, 0x00, 0xf0, 0x3f, 0x00, 0x00, 0x00, 0x00, 0x00, 0x00, 0x00, 0x00
	.type		__cudart_i2opi_d,@object
	.size		__cudart_i2opi_d,($str$2 - __cudart_i2opi_d)
__cudart_i2opi_d:
        /* <DEDUP_REMOVED lines=9> */
	.type		$str$2,@object
	.size		$str$2,($str$1 - $str$2)
$str$2:
        /*0110*/ 	.byte	0x0a, 0x00
	.type		$str$1,@object
	.size		$str$1,($str - $str$1)
$str$1:
        /*0112*/ 	.byte	0x25, 0x66, 0x20, 0x00
	.type		$str,@object
	.size		$str,(.L_0 - $str)
$str:
        /*0116*/ 	.byte	0x69, 0x6e, 0x76, 0x65, 0x72, 0x73, 0x73, 0x65, 0x20, 0x66, 0x66, 0x74, 0x20, 0x72, 0x65, 0x73
        /*0126*/ 	.byte	0x75, 0x6c, 0x74, 0x3a, 0x20, 0x0a, 0x00
.L_0:


//--------------------- .nv.shared.reserved.0     --------------------------
	.section	.nv.shared.reserved.0,"aw",@nobits
	.weak		__nv_reservedSMEM_offset_0_alias
	.size		__nv_reservedSMEM_offset_0_alias, 0, 64
	.other		__nv_reservedSMEM_offset_0_alias,@"STO_CUDA_RESERVED_SHARED STV_DEFAULT"
__nv_reservedSMEM_offset_0_alias:
	.zero		0
	.zero		64


//--------------------- .nv.constant0._Z6massV2PdS_P7nodeSOAS_ --------------------------
	.section	.nv.constant0._Z6massV2PdS_P7nodeSOAS_,"a",@progbits
	.sectionflags	@""
	.align	4
.nv.constant0._Z6massV2PdS_P7nodeSOAS_:
	.zero		928


//--------------------- SYMBOLS --------------------------

	.type		.nv.reservedSmem.offset0,@object
	.size		.nv.reservedSmem.offset0,0x4
	.type		vprintf,@function
